//
// Generated by NVIDIA NVVM Compiler
//
// Compiler Build ID: CL-36424714
// Cuda compilation tools, release 13.0, V13.0.88
// Based on NVVM 20.0.0
//

.version 9.0
.target sm_100
.address_size 64

	// .globl	_Z6kernelP6SpherePhii
.extern .func  (.param .b32 func_retval0) vprintf
(
	.param .b64 vprintf_param_0,
	.param .b64 vprintf_param_1
)
;
.global .align 1 .b8 $str[22] = {105, 100, 120, 32, 105, 115, 32, 37, 100, 44, 32, 120, 58, 37, 100, 32, 121, 58, 37, 100, 10};

.visible .entry _Z6kernelP6SpherePhii(
	.param .u64 .ptr .align 1 _Z6kernelP6SpherePhii_param_0,
	.param .u64 .ptr .align 1 _Z6kernelP6SpherePhii_param_1,
	.param .u32 _Z6kernelP6SpherePhii_param_2,
	.param .u32 _Z6kernelP6SpherePhii_param_3
)
{
	.local .align 8 .b8 	__local_depot0[16];
	.reg .b64 	%SP;
	.reg .b64 	%SPL;
	.reg .pred 	%p<10>;
	.reg .b16 	%rs<2>;
	.reg .b32 	%r<25>;
	.reg .b32 	%f<159>;
	.reg .b64 	%rd<15>;

	mov.u64 	%SPL, __local_depot0;
	cvta.local.u64 	%SP, %SPL;
	ld.param.u64 	%rd5, [_Z6kernelP6SpherePhii_param_0];
	ld.param.u64 	%rd4, [_Z6kernelP6SpherePhii_param_1];
	ld.param.u32 	%r5, [_Z6kernelP6SpherePhii_param_2];
	ld.param.u32 	%r6, [_Z6kernelP6SpherePhii_param_3];
	cvta.to.global.u64 	%rd6, %rd5;
	add.u64 	%rd7, %SP, 0;
	add.u64 	%rd8, %SPL, 0;
	shr.u32 	%r7, %r5, 31;
	add.s32 	%r8, %r5, %r7;
	and.b32  	%r9, %r8, -2;
	sub.s32 	%r10, %r5, %r9;
	shr.s32 	%r11, %r8, 1;
	mov.u32 	%r12, %ctaid.x;
	mov.u32 	%r13, %ctaid.y;
	st.local.v2.u32 	[%rd8], {%r5, %r12};
	st.local.u32 	[%rd8+8], %r13;
	mov.u64 	%rd9, $str;
	cvta.global.u64 	%rd10, %rd9;
	{ // callseq 0, 0
	.param .b64 param0;
	st.param.b64 	[param0], %rd10;
	.param .b64 param1;
	st.param.b64 	[param1], %rd7;
	.param .b32 retval0;
	call.uni (retval0), 
	vprintf, 
	(
	param0, 
	param1
	);
	ld.param.b32 	%r14, [retval0];
	} // callseq 0
	mad.lo.s32 	%r1, %r6, %r13, %r12;
	mad.lo.s32 	%r16, %r11, %r6, %r12;
	add.s32 	%r17, %r16, -1024;
	cvt.rn.f32.s32 	%f1, %r17;
	mad.lo.s32 	%r18, %r10, %r6, %r13;
	add.s32 	%r19, %r18, -1024;
	cvt.rn.f32.s32 	%f2, %r19;
	add.s64 	%rd14, %rd6, 56;
	mov.f32 	%f139, 0f00000000;
	mov.f32 	%f140, 0fD09502F9;
	mov.b32 	%r24, 0;
	mov.f32 	%f138, %f139;
	mov.f32 	%f137, %f139;
$L__BB0_1:
	ld.global.f32 	%f68, [%rd14+-40];
	sub.f32 	%f69, %f1, %f68;
	ld.global.f32 	%f70, [%rd14+-36];
	sub.f32 	%f71, %f2, %f70;
	mul.f32 	%f8, %f69, %f69;
	mul.f32 	%f9, %f71, %f71;
	add.f32 	%f72, %f8, %f9;
	ld.global.f32 	%f73, [%rd14+-44];
	mul.f32 	%f10, %f73, %f73;
	setp.geu.f32 	%p1, %f72, %f10;
	mov.f32 	%f136, 0fD09502F9;
	@%p1 bra 	$L__BB0_3;
	sub.f32 	%f74, %f10, %f8;
	sub.f32 	%f75, %f74, %f9;
	sqrt.rn.f32 	%f76, %f75;
	sqrt.rn.f32 	%f77, %f10;
	div.rn.f32 	%f135, %f76, %f77;
	ld.global.f32 	%f78, [%rd14+-32];
	add.f32 	%f136, %f76, %f78;
$L__BB0_3:
	setp.leu.f32 	%p2, %f136, %f140;
	@%p2 bra 	$L__BB0_5;
	ld.global.f32 	%f79, [%rd14+-56];
	mul.f32 	%f137, %f135, %f79;
	ld.global.f32 	%f80, [%rd14+-48];
	mul.f32 	%f138, %f135, %f80;
	ld.global.f32 	%f81, [%rd14+-52];
	mul.f32 	%f139, %f135, %f81;
	mov.f32 	%f140, %f136;
$L__BB0_5:
	ld.global.f32 	%f83, [%rd14+-12];
	sub.f32 	%f84, %f1, %f83;
	ld.global.f32 	%f85, [%rd14+-8];
	sub.f32 	%f86, %f2, %f85;
	mul.f32 	%f22, %f84, %f84;
	mul.f32 	%f23, %f86, %f86;
	add.f32 	%f87, %f22, %f23;
	ld.global.f32 	%f88, [%rd14+-16];
	mul.f32 	%f24, %f88, %f88;
	setp.geu.f32 	%p3, %f87, %f24;
	mov.f32 	%f142, 0fD09502F9;
	@%p3 bra 	$L__BB0_7;
	sub.f32 	%f89, %f24, %f22;
	sub.f32 	%f90, %f89, %f23;
	sqrt.rn.f32 	%f91, %f90;
	sqrt.rn.f32 	%f92, %f24;
	div.rn.f32 	%f135, %f91, %f92;
	ld.global.f32 	%f93, [%rd14+-4];
	add.f32 	%f142, %f91, %f93;
$L__BB0_7:
	setp.leu.f32 	%p4, %f142, %f140;
	@%p4 bra 	$L__BB0_9;
	ld.global.f32 	%f94, [%rd14+-28];
	mul.f32 	%f137, %f135, %f94;
	ld.global.f32 	%f95, [%rd14+-20];
	mul.f32 	%f138, %f135, %f95;
	ld.global.f32 	%f96, [%rd14+-24];
	mul.f32 	%f139, %f135, %f96;
	mov.f32 	%f140, %f142;
$L__BB0_9:
	ld.global.f32 	%f98, [%rd14+16];
	sub.f32 	%f99, %f1, %f98;
	ld.global.f32 	%f100, [%rd14+20];
	sub.f32 	%f101, %f2, %f100;
	mul.f32 	%f36, %f99, %f99;
	mul.f32 	%f37, %f101, %f101;
	add.f32 	%f102, %f36, %f37;
	ld.global.f32 	%f103, [%rd14+12];
	mul.f32 	%f38, %f103, %f103;
	setp.geu.f32 	%p5, %f102, %f38;
	mov.f32 	%f148, 0fD09502F9;
	@%p5 bra 	$L__BB0_11;
	sub.f32 	%f104, %f38, %f36;
	sub.f32 	%f105, %f104, %f37;
	sqrt.rn.f32 	%f106, %f105;
	sqrt.rn.f32 	%f107, %f38;
	div.rn.f32 	%f135, %f106, %f107;
	ld.global.f32 	%f108, [%rd14+24];
	add.f32 	%f148, %f106, %f108;
$L__BB0_11:
	setp.leu.f32 	%p6, %f148, %f140;
	@%p6 bra 	$L__BB0_13;
	ld.global.f32 	%f109, [%rd14];
	mul.f32 	%f137, %f135, %f109;
	ld.global.f32 	%f110, [%rd14+8];
	mul.f32 	%f138, %f135, %f110;
	ld.global.f32 	%f111, [%rd14+4];
	mul.f32 	%f139, %f135, %f111;
	mov.f32 	%f140, %f148;
$L__BB0_13:
	ld.global.f32 	%f113, [%rd14+44];
	sub.f32 	%f114, %f1, %f113;
	ld.global.f32 	%f115, [%rd14+48];
	sub.f32 	%f116, %f2, %f115;
	mul.f32 	%f50, %f114, %f114;
	mul.f32 	%f51, %f116, %f116;
	add.f32 	%f117, %f50, %f51;
	ld.global.f32 	%f118, [%rd14+40];
	mul.f32 	%f52, %f118, %f118;
	setp.geu.f32 	%p7, %f117, %f52;
	mov.f32 	%f154, 0fD09502F9;
	@%p7 bra 	$L__BB0_15;
	sub.f32 	%f119, %f52, %f50;
	sub.f32 	%f120, %f119, %f51;
	sqrt.rn.f32 	%f121, %f120;
	sqrt.rn.f32 	%f122, %f52;
	div.rn.f32 	%f135, %f121, %f122;
	ld.global.f32 	%f123, [%rd14+52];
	add.f32 	%f154, %f121, %f123;
$L__BB0_15:
	setp.leu.f32 	%p8, %f154, %f140;
	@%p8 bra 	$L__BB0_17;
	ld.global.f32 	%f124, [%rd14+28];
	mul.f32 	%f137, %f135, %f124;
	ld.global.f32 	%f125, [%rd14+36];
	mul.f32 	%f138, %f135, %f125;
	ld.global.f32 	%f126, [%rd14+32];
	mul.f32 	%f139, %f135, %f126;
	mov.f32 	%f140, %f154;
$L__BB0_17:
	add.s32 	%r24, %r24, 4;
	add.s64 	%rd14, %rd14, 112;
	setp.ne.s32 	%p9, %r24, 20;
	@%p9 bra 	$L__BB0_1;
	cvta.to.global.u64 	%rd11, %rd4;
	mul.f32 	%f127, %f137, 0f437F0000;
	cvt.rzi.s32.f32 	%r20, %f127;
	shl.b32 	%r21, %r1, 2;
	cvt.s64.s32 	%rd12, %r21;
	add.s64 	%rd13, %rd11, %rd12;
	st.global.u8 	[%rd13], %r20;
	mul.f32 	%f128, %f138, 0f437F0000;
	cvt.rzi.s32.f32 	%r22, %f128;
	st.global.u8 	[%rd13+1], %r22;
	mul.f32 	%f129, %f139, 0f437F0000;
	cvt.rzi.s32.f32 	%r23, %f129;
	st.global.u8 	[%rd13+2], %r23;
	mov.b16 	%rs1, 255;
	st.global.u8 	[%rd13+3], %rs1;
	ret;

}


// ===== COMPILED SASS (sm_100) =====

	.target	sm_100

	.elftype	@"ET_EXEC"


//--------------------- .note.nv.tkinfo           --------------------------
	.section	.note.nv.tkinfo,"",@"SHT_NOTE"
	.sectionflags	@"SHF_NOTE_NV_TKINFO"
	.tkinfo
        /*0018*/ 	.word	0x00000002
        /*0030*/ 	.string	""
        /*0030*/ 	.string	"ptxas"
        /*0030*/ 	.string	"Cuda compilation tools, release 13.0, V13.0.88"
        /*0030*/ 	.string	"Build cuda_13.0.r13.0/compiler.36424714_0"
        /*0030*/ 	.string	"-arch sm_100 -m 64 "



//--------------------- .note.nv.cuinfo           --------------------------
	.section	.note.nv.cuinfo,"",@"SHT_NOTE"
	.sectionflags	@"SHF_NOTE_NV_CUINFO"
        /*0018*/ 	.short	0x0002
        /*001a*/ 	.short	0x0064
        /*001c*/ 	.short	0x0082
	.zero		2


//--------------------- .nv.info                  --------------------------
	.section	.nv.info,"",@"SHT_CUDA_INFO"
	.align	4


	//----- nvinfo : EIATTR_REGCOUNT
	.align		4
        /*0000*/ 	.byte	0x04, 0x2f
        /*0002*/ 	.short	(.L_2 - .L_1)
	.align		4
.L_1:
        /*0004*/ 	.word	index@(_Z6kernelP6SpherePhii)
        /*0008*/ 	.word	0x0000001b


	//----- nvinfo : EIATTR_FRAME_SIZE
	.align		4
.L_2:
        /*000c*/ 	.byte	0x04, 0x11
        /*000e*/ 	.short	(.L_4 - .L_3)
	.align		4
.L_3:
        /*0010*/ 	.word	index@($__internal_1_$__cuda_sm3x_div_rn_noftz_f32_slowpath)
        /*0014*/ 	.word	0x00000010


	//----- nvinfo : EIATTR_FRAME_SIZE
	.align		4
.L_4:
        /*0018*/ 	.byte	0x04, 0x11
        /*001a*/ 	.short	(.L_6 - .L_5)
	.align		4
.L_5:
        /*001c*/ 	.word	index@($__internal_0_$__cuda_sm20_sqrt_rn_f32_slowpath)
        /*0020*/ 	.word	0x00000010


	//----- nvinfo : EIATTR_FRAME_SIZE
	.align		4
.L_6:
        /*0024*/ 	.byte	0x04, 0x11
        /*0026*/ 	.short	(.L_8 - .L_7)
	.align		4
.L_7:
        /*0028*/ 	.word	index@(_Z6kernelP6SpherePhii)
        /*002c*/ 	.word	0x00000010


	//----- nvinfo : EIATTR_MIN_STACK_SIZE
	.align		4
.L_8:
        /*0030*/ 	.byte	0x04, 0x12
        /*0032*/ 	.short	(.L_10 - .L_9)
	.align		4
.L_9:
        /*0034*/ 	.word	index@(_Z6kernelP6SpherePhii)
        /*0038*/ 	.word	0x00000010
.L_10:


//--------------------- .nv.compat                --------------------------
	.section	.nv.compat,"",@"SHT_CUDA_COMPAT_INFO"
	.align	4
        /*0000*/ 	.byte	0x02, 0x09, 0x00, 0x00, 0x02, 0x02, 0x01, 0x00, 0x02, 0x05, 0x05, 0x00, 0x03, 0x07, 0x01, 0x01
        /*0010*/ 	.byte	0x02, 0x03, 0x00, 0x00, 0x02, 0x06, 0x01, 0x00, 0x04, 0x0b, 0x08, 0x00, 0x01, 0x00, 0x00, 0x00
        /*0020*/ 	.byte	0x00, 0x00, 0x00, 0x00


//--------------------- .nv.info._Z6kernelP6SpherePhii --------------------------
	.section	.nv.info._Z6kernelP6SpherePhii,"",@"SHT_CUDA_INFO"
	.sectionflags	@""
	.align	4


	//----- nvinfo : EIATTR_CUDA_API_VERSION
	.align		4
        /*0000*/ 	.byte	0x04, 0x37
        /*0002*/ 	.short	(.L_12 - .L_11)
.L_11:
        /*0004*/ 	.word	0x00000082


	//----- nvinfo : EIATTR_KPARAM_INFO
	.align		4
.L_12:
        /*0008*/ 	.byte	0x04, 0x17
        /*000a*/ 	.short	(.L_14 - .L_13)
.L_13:
        /*000c*/ 	.word	0x00000000
        /*0010*/ 	.short	0x0003
        /*0012*/ 	.short	0x0014
        /*0014*/ 	.byte	0x00, 0xf0, 0x11, 0x00


	//----- nvinfo : EIATTR_KPARAM_INFO
	.align		4
.L_14:
        /*0018*/ 	.byte	0x04, 0x17
        /*001a*/ 	.short	(.L_16 - .L_15)
.L_15:
        /*001c*/ 	.word	0x00000000
        /*0020*/ 	.short	0x0002
        /*0022*/ 	.short	0x0010
        /*0024*/ 	.byte	0x00, 0xf0, 0x11, 0x00


	//----- nvinfo : EIATTR_KPARAM_INFO
	.align		4
.L_16:
        /*0028*/ 	.byte	0x04, 0x17
        /*002a*/ 	.short	(.L_18 - .L_17)
.L_17:
        /*002c*/ 	.word	0x00000000
        /*0030*/ 	.short	0x0001
        /*0032*/ 	.short	0x0008
        /*0034*/ 	.byte	0x00, 0xf5, 0x21, 0x00


	//----- nvinfo : EIATTR_KPARAM_INFO
	.align		4
.L_18:
        /*0038*/ 	.byte	0x04, 0x17
        /*003a*/ 	.short	(.L_20 - .L_19)
.L_19:
        /*003c*/ 	.word	0x00000000
        /*0040*/ 	.short	0x0000
        /*0042*/ 	.short	0x0000
        /*0044*/ 	.byte	0x00, 0xf5, 0x21, 0x00


	//----- nvinfo : EIATTR_SPARSE_MMA_MASK
	.align		4
.L_20:
        /*0048*/ 	.byte	0x03, 0x50
        /*004a*/ 	.short	0x0000


	//----- nvinfo : EIATTR_MAXREG_COUNT
	.align		4
        /*004c*/ 	.byte	0x03, 0x1b
        /*004e*/ 	.short	0x00ff


	//----- nvinfo : EIATTR_EXTERNS
	.align		4
        /*0050*/ 	.byte	0x04, 0x0f
        /*0052*/ 	.short	(.L_22 - .L_21)


	//   ....[0]....
	.align		4
.L_21:
        /*0054*/ 	.word	index@(vprintf)


	//----- nvinfo : EIATTR_MERCURY_ISA_VERSION
	.align		4
.L_22:
        /*0058*/ 	.byte	0x03, 0x5f
        /*005a*/ 	.short	0x0101


	//----- nvinfo : EIATTR_VRC_CTA_INIT_COUNT
	.align		4
        /*005c*/ 	.byte	0x02, 0x4a
	.zero		1
	.zero		1


	//----- nvinfo : EIATTR_SYSCALL_OFFSETS
	.align		4
        /*0060*/ 	.byte	0x04, 0x46
        /*0062*/ 	.short	(.L_24 - .L_23)


	//   ....[0]....
.L_23:
        /*0064*/ 	.word	0x00000150


	//----- nvinfo : EIATTR_EXIT_INSTR_OFFSETS
	.align		4
.L_24:
        /*0068*/ 	.byte	0x04, 0x1c
        /*006a*/ 	.short	(.L_26 - .L_25)


	//   ....[0]....
.L_25:
        /*006c*/ 	.word	0x00001910


	//----- nvinfo : EIATTR_CRS_STACK_SIZE
	.align		4
.L_26:
        /*0070*/ 	.byte	0x04, 0x1e
        /*0072*/ 	.short	(.L_28 - .L_27)
.L_27:
        /*0074*/ 	.word	0x00000000


	//----- nvinfo : EIATTR_CBANK_PARAM_SIZE
	.align		4
.L_28:
        /*0078*/ 	.byte	0x03, 0x19
        /*007a*/ 	.short	0x0018


	//----- nvinfo : EIATTR_PARAM_CBANK
	.align		4
        /*007c*/ 	.byte	0x04, 0x0a
        /*007e*/ 	.short	(.L_30 - .L_29)
	.align		4
.L_29:
        /*0080*/ 	.word	index@(.nv.constant0._Z6kernelP6SpherePhii)
        /*0084*/ 	.short	0x0380
        /*0086*/ 	.short	0x0018


	//----- nvinfo : EIATTR_SW_WAR
	.align		4
.L_30:
        /*0088*/ 	.byte	0x04, 0x36
        /*008a*/ 	.short	(.L_32 - .L_31)
.L_31:
        /*008c*/ 	.word	0x00000008
.L_32:


//--------------------- .nv.callgraph             --------------------------
	.section	.nv.callgraph,"",@"SHT_CUDA_CALLGRAPH"
	.align	4
	.sectionentsize	8
	.align		4
        /*0000*/ 	.word	0x00000000
	.align		4
        /*0004*/ 	.word	0xffffffff
	.align		4
        /*0008*/ 	.word	index@(_Z6kernelP6SpherePhii)
	.align		4
        /*000c*/ 	.word	index@(vprintf)
	.align		4
        /*0010*/ 	.word	0x00000000
	.align		4
        /*0014*/ 	.word	0xfffffffe
	.align		4
        /*0018*/ 	.word	0x00000000
	.align		4
        /*001c*/ 	.word	0xfffffffd
	.align		4
        /*0020*/ 	.word	0x00000000
	.align		4
        /*0024*/ 	.word	0xfffffffc


//--------------------- .nv.constant4             --------------------------
	.section	.nv.constant4,"a",@progbits
	.align	8
	.align		8
.nv.constant4:
        /*0000*/ 	.dword	vprintf
	.align		8
        /*0008*/ 	.dword	$str


//--------------------- .text._Z6kernelP6SpherePhii --------------------------
	.section	.text._Z6kernelP6SpherePhii,"ax",@progbits
	.align	128
        .global         _Z6kernelP6SpherePhii
        .type           _Z6kernelP6SpherePhii,@function
        .size           _Z6kernelP6SpherePhii,(.L_x_59 - _Z6kernelP6SpherePhii)
        .other          _Z6kernelP6SpherePhii,@"STO_CUDA_ENTRY STV_DEFAULT"
_Z6kernelP6SpherePhii:
.text._Z6kernelP6SpherePhii:
[----:B------:R-:W0:Y:S01]  /*0000*/  LDC R1, c[0x0][0x37c] ;  /* 0x0000df00ff017b82 */ /* 0x000e220000000800 */
[----:B------:R-:W1:Y:S07]  /*0010*/  S2R R2, SR_CTAID.Y ;  /* 0x0000000000027919 */ /* 0x000e6e0000002600 */
[----:B------:R-:W2:Y:S01]  /*0020*/  LDC R16, c[0x0][0x390] ;  /* 0x0000e400ff107b82 */ /* 0x000ea20000000800 */
[----:B------:R-:W-:Y:S01]  /*0030*/  MOV R8, 0x0 ;  /* 0x0000000000087802 */ /* 0x000fe20000000f00 */
[----:B0-----:R-:W-:Y:S01]  /*0040*/  VIADD R1, R1, 0xfffffff0 ;  /* 0xfffffff001017836 */ /* 0x001fe20000000000 */
[----:B------:R-:W0:Y:S01]  /*0050*/  S2R R17, SR_CTAID.X ;  /* 0x0000000000117919 */ /* 0x000e220000002500 */
[----:B------:R-:W3:Y:S04]  /*0060*/  LDCU UR4, c[0x0][0x2f8] ;  /* 0x00005f00ff0477ac */ /* 0x000ee80008000800 */
[----:B------:R-:W4:Y:S01]  /*0070*/  LDC.64 R8, c[0x4][R8] ;  /* 0x0100000008087b82 */ /* 0x000f220000000a00 */
[----:B------:R-:W5:Y:S01]  /*0080*/  LDCU.64 UR6, c[0x4][0x8] ;  /* 0x01000100ff0677ac */ /* 0x000f620008000a00 */
[----:B------:R-:W1:Y:S01]  /*0090*/  LDCU UR5, c[0x0][0x2fc] ;  /* 0x00005f80ff0577ac */ /* 0x000e620008000800 */
[----:B---3--:R-:W-:-:S02]  /*00a0*/  IADD3 R6, P0, PT, R1, UR4, RZ ;  /* 0x0000000401067c10 */ /* 0x008fc4000ff1e0ff */
[----:B--2---:R-:W-:Y:S01]  /*00b0*/  LEA.HI R0, R16, R16, RZ, 0x1 ;  /* 0x0000001010007211 */ /* 0x004fe200078f08ff */
[----:B-----5:R-:W-:-:S03]  /*00c0*/  IMAD.U32 R4, RZ, RZ, UR6 ;  /* 0x00000006ff047e24 */ /* 0x020fc6000f8e00ff */
[----:B------:R-:W-:Y:S02]  /*00d0*/  LOP3.LUT R3, R0, 0xfffffffe, RZ, 0xc0, !PT ;  /* 0xfffffffe00037812 */ /* 0x000fe400078ec0ff */
[----:B------:R-:W-:Y:S01]  /*00e0*/  MOV R5, UR7 ;  /* 0x0000000700057c02 */ /* 0x000fe20008000f00 */
[----:B-1----:R1:W-:Y:S01]  /*00f0*/  STL [R1+0x8], R2 ;  /* 0x0000080201007387 */ /* 0x0023e20000100800 */
[----:B------:R-:W-:Y:S01]  /*0100*/  IMAD.X R7, RZ, RZ, UR5, P0 ;  /* 0x00000005ff077e24 */ /* 0x000fe200080e06ff */
[----:B------:R-:W-:Y:S01]  /*0110*/  SHF.R.S32.HI R18, RZ, 0x1, R0 ;  /* 0x00000001ff127819 */ /* 0x000fe20000011400 */
[----:B------:R-:W-:Y:S01]  /*0120*/  IMAD.IADD R19, R16, 0x1, -R3 ;  /* 0x0000000110137824 */ /* 0x000fe200078e0a03 */
[----:B0-----:R1:W-:Y:S06]  /*0130*/  STL.64 [R1], R16 ;  /* 0x0000001001007387 */ /* 0x0013ec0000100a00 */
[----:B------:R-:W-:-:S07]  /*0140*/  LEPC R20, `(.L_x_0) ;  /* 0x000000001014794e */ /* 0x000fce0000000000 */
[----:B-1--4-:R-:W-:Y:S05]  /*0150*/  CALL.ABS.NOINC R8 ;  /* 0x0000000008007343 */ /* 0x012fea0003c00000 */
.L_x_0:
[----:B------:R-:W0:Y:S01]  /*0160*/  LDCU.64 UR4, c[0x0][0x380] ;  /* 0x00007000ff0477ac */ /* 0x000e220008000a00 */
[----:B------:R-:W1:Y:S01]  /*0170*/  LDC.64 R6, c[0x0][0x358] ;  /* 0x0000d600ff067b82 */ /* 0x000e620000000a00 */
[----:B------:R-:W-:Y:S01]  /*0180*/  HFMA2 R12, -RZ, RZ, 0, 0 ;  /* 0x00000000ff0c7431 */ /* 0x000fe200000001ff */
[----:B------:R-:W-:Y:S01]  /*0190*/  BSSY.RECONVERGENT B0, `(.L_x_1) ;  /* 0x0000160000007945 */ /* 0x000fe20003800200 */
[----:B------:R-:W2:Y:S01]  /*01a0*/  LDCU UR6, c[0x0][0x394] ;  /* 0x00007280ff0677ac */ /* 0x000ea20008000800 */
[----:B------:R-:W-:Y:S01]  /*01b0*/  IMAD.MOV.U32 R14, RZ, RZ, RZ ;  /* 0x000000ffff0e7224 */ /* 0x000fe200078e00ff */
[----:B------:R-:W-:Y:S01]  /*01c0*/  CS2R R10, SRZ ;  /* 0x00000000000a7805 */ /* 0x000fe2000001ff00 */
[----:B------:R-:W-:Y:S01]  /*01d0*/  IMAD.MOV.U32 R13, RZ, RZ, -0x2f6afd07 ;  /* 0xd09502f9ff0d7424 */ /* 0x000fe200078e00ff */
[----:B0-----:R-:W-:Y:S01]  /*01e0*/  UIADD3 UR4, UP0, UPT, UR4, 0x38, URZ ;  /* 0x0000003804047890 */ /* 0x001fe2000ff1e0ff */
[----:B--2---:R-:W-:-:S03]  /*01f0*/  IMAD R18, R18, UR6, R17 ;  /* 0x0000000612127c24 */ /* 0x004fc6000f8e0211 */
[----:B------:R-:W-:Y:S01]  /*0200*/  UIADD3.X UR5, UPT, UPT, URZ, UR5, URZ, UP0, !UPT ;  /* 0x00000005ff057290 */ /* 0x000fe200087fe4ff */
[----:B------:R-:W-:Y:S01]  /*0210*/  IMAD R19, R19, UR6, R2 ;  /* 0x0000000613137c24 */ /* 0x000fe2000f8e0202 */
[----:B------:R-:W-:Y:S01]  /*0220*/  MOV R4, UR4 ;  /* 0x0000000400047c02 */ /* 0x000fe20008000f00 */
[----:B------:R-:W-:Y:S02]  /*0230*/  VIADD R9, R18, 0xfffffc00 ;  /* 0xfffffc0012097836 */ /* 0x000fe40000000000 */
[----:B------:R-:W-:Y:S02]  /*0240*/  VIADD R8, R19, 0xfffffc00 ;  /* 0xfffffc0013087836 */ /* 0x000fe40000000000 */
[----:B------:R-:W-:Y:S01]  /*0250*/  IMAD R17, R2, UR6, R17 ;  /* 0x0000000602117c24 */ /* 0x000fe2000f8e0211 */
[----:B------:R-:W-:Y:S01]  /*0260*/  I2FP.F32.S32 R9, R9 ;  /* 0x0000000900097245 */ /* 0x000fe20000201400 */
[----:B------:R-:W-:Y:S01]  /*0270*/  IMAD.U32 R5, RZ, RZ, UR5 ;  /* 0x00000005ff057e24 */ /* 0x000fe2000f8e00ff */
[----:B------:R-:W-:-:S07]  /*0280*/  I2FP.F32.S32 R8, R8 ;  /* 0x0000000800087245 */ /* 0x000fce0000201400 */
.L_x_44:
[C---:B-1----:R-:W-:Y:S02]  /*0290*/  R2UR UR4, R6.reuse ;  /* 0x00000000060472ca */ /* 0x042fe400000e0000 */
[C---:B------:R-:W-:Y:S02]  /*02a0*/  R2UR UR5, R7.reuse ;  /* 0x00000000070572ca */ /* 0x040fe400000e0000 */
[C---:B------:R-:W-:Y:S02]  /*02b0*/  R2UR UR6, R6.reuse ;  /* 0x00000000060672ca */ /* 0x040fe400000e0000 */
[C---:B------:R-:W-:Y:S02]  /*02c0*/  R2UR UR7, R7.reuse ;  /* 0x00000000070772ca */ /* 0x040fe400000e0000 */
[----:B------:R-:W-:Y:S02]  /*02d0*/  R2UR UR8, R6 ;  /* 0x00000000060872ca */ /* 0x000fe400000e0000 */
[----:B------:R-:W-:-:S05]  /*02e0*/  R2UR UR9, R7 ;  /* 0x00000000070972ca */ /* 0x000fca00000e0000 */
[----:B------:R-:W2:Y:S04]  /*02f0*/  LDG.E R2, desc[UR4][R4.64+-0x28] ;  /* 0xffffd80404027981 */ /* 0x000ea8000c1e1900 */
[----:B------:R-:W3:Y:S04]  /*0300*/  LDG.E R3, desc[UR6][R4.64+-0x24] ;  /* 0xffffdc0604037981 */ /* 0x000ee8000c1e1900 */
[----:B------:R-:W4:Y:S01]  /*0310*/  LDG.E R16, desc[UR8][R4.64+-0x2c] ;  /* 0xffffd40804107981 */ /* 0x000f22000c1e1900 */
[----:B------:R-:W-:Y:S01]  /*0320*/  VIADD R12, R12, 0x4 ;  /* 0x000000040c0c7836 */ /* 0x000fe20000000000 */
[----:B------:R-:W-:Y:S04]  /*0330*/  BSSY.RECONVERGENT B1, `(.L_x_2) ;  /* 0x000003b000017945 */ /* 0x000fe80003800200 */
[----:B------:R-:W-:Y:S01]  /*0340*/  ISETP.NE.AND P2, PT, R12, 0x14, PT ;  /* 0x000000140c00780c */ /* 0x000fe20003f45270 */
[----:B--2---:R-:W-:Y:S01]  /*0350*/  FADD R2, R9, -R2 ;  /* 0x8000000209027221 */ /* 0x004fe20000000000 */
[----:B---3--:R-:W-:-:S03]  /*0360*/  FADD R3, R8, -R3 ;  /* 0x8000000308037221 */ /* 0x008fc60000000000 */
[----:B------:R-:W-:Y:S01]  /*0370*/  FMUL R15, R2, R2 ;  /* 0x00000002020f7220 */ /* 0x000fe20000400000 */
[----:B------:R-:W-:Y:S01]  /*0380*/  MOV R2, 0xd09502f9 ;  /* 0xd09502f900027802 */ /* 0x000fe20000000f00 */
[----:B------:R-:W-:Y:S01]  /*0390*/  FMUL R18, R3, R3 ;  /* 0x0000000303127220 */ /* 0x000fe20000400000 */
[----:B----4-:R-:W-:-:S03]  /*03a0*/  FMUL R16, R16, R16 ;  /* 0x0000001010107220 */ /* 0x010fc60000400000 */
[----:B------:R-:W-:-:S05]  /*03b0*/  FADD R3, R15, R18 ;  /* 0x000000120f037221 */ /* 0x000fca0000000000 */
[----:B------:R-:W-:-:S13]  /*03c0*/  FSETP.GEU.AND P0, PT, R3, R16, PT ;  /* 0x000000100300720b */ /* 0x000fda0003f0e000 */
[----:B------:R-:W-:Y:S05]  /*03d0*/  @P0 BRA `(.L_x_3) ;  /* 0x0000000000c00947 */ /* 0x000fea0003800000 */
[----:B------:R-:W-:Y:S01]  /*03e0*/  FADD R0, -R15, R16 ;  /* 0x000000100f007221 */ /* 0x000fe20000000100 */
[----:B------:R-:W-:Y:S03]  /*03f0*/  BSSY.RECONVERGENT B2, `(.L_x_4) ;  /* 0x000000e000027945 */ /* 0x000fe60003800200 */
[----:B------:R-:W-:-:S04]  /*0400*/  FADD R0, -R18, R0 ;  /* 0x0000000012007221 */ /* 0x000fc80000000100 */
[----:B------:R-:W-:Y:S01]  /*0410*/  VIADD R2, R0, 0xf3000000 ;  /* 0xf300000000027836 */ /* 0x000fe20000000000 */
[----:B------:R0:W1:Y:S04]  /*0420*/  MUFU.RSQ R3, R0 ;  /* 0x0000000000037308 */ /* 0x0000680000001400 */
[----:B------:R-:W-:-:S13]  /*0430*/  ISETP.GT.U32.AND P0, PT, R2, 0x727fffff, PT ;  /* 0x727fffff0200780c */ /* 0x000fda0003f04070 */
[----:B01----:R-:W-:Y:S05]  /*0440*/  @!P0 BRA `(.L_x_5) ;  /* 0x0000000000108947 */ /* 0x003fea0003800000 */
[----:B------:R-:W-:-:S07]  /*0450*/  MOV R2, 0x470 ;  /* 0x0000047000027802 */ /* 0x000fce0000000f00 */
[----:B------:R-:W-:Y:S05]  /*0460*/  CALL.REL.NOINC `($__internal_0_$__cuda_sm20_sqrt_rn_f32_slowpath) ;  /* 0x00000014002c7944 */ /* 0x000fea0003c00000 */
[----:B------:R-:W-:Y:S01]  /*0470*/  IMAD.MOV.U32 R15, RZ, RZ, R0 ;  /* 0x000000ffff0f7224 */ /* 0x000fe200078e0000 */
[----:B------:R-:W-:Y:S06]  /*0480*/  BRA `(.L_x_6) ;  /* 0x0000000000107947 */ /* 0x000fec0003800000 */
.L_x_5:
[----:B------:R-:W-:Y:S01]  /*0490*/  FMUL.FTZ R15, R0, R3 ;  /* 0x00000003000f7220 */ /* 0x000fe20000410000 */
[----:B------:R-:W-:-:S03]  /*04a0*/  FMUL.FTZ R2, R3, 0.5 ;  /* 0x3f00000003027820 */ /* 0x000fc60000410000 */
[----:B------:R-:W-:-:S04]  /*04b0*/  FFMA R0, -R15, R15, R0 ;  /* 0x0000000f0f007223 */ /* 0x000fc80000000100 */
[----:B------:R-:W-:-:S07]  /*04c0*/  FFMA R15, R0, R2, R15 ;  /* 0x00000002000f7223 */ /* 0x000fce000000000f */
.L_x_6:
[----:B------:R-:W-:Y:S05]  /*04d0*/  BSYNC.RECONVERGENT B2 ;  /* 0x0000000000027941 */ /* 0x000fea0003800200 */
.L_x_4:
[----:B------:R-:W-:Y:S01]  /*04e0*/  IADD3 R0, PT, PT, R16, -0xd000000, RZ ;  /* 0xf300000010007810 */ /* 0x000fe20007ffe0ff */
[----:B------:R0:W1:Y:S01]  /*04f0*/  MUFU.RSQ R19, R16 ;  /* 0x0000001000137308 */ /* 0x0000620000001400 */
[----:B------:R-:W-:Y:S02]  /*0500*/  BSSY.RECONVERGENT B2, `(.L_x_7) ;  /* 0x000000c000027945 */ /* 0x000fe40003800200 */
[----:B------:R-:W-:-:S13]  /*0510*/  ISETP.GT.U32.AND P0, PT, R0, 0x727fffff, PT ;  /* 0x727fffff0000780c */ /* 0x000fda0003f04070 */
[----:B0-----:R-:W-:Y:S05]  /*0520*/  @!P0 BRA `(.L_x_8) ;  /* 0x0000000000148947 */ /* 0x001fea0003800000 */
[----:B------:R-:W-:Y:S01]  /*0530*/  IMAD.MOV.U32 R0, RZ, RZ, R16 ;  /* 0x000000ffff007224 */ /* 0x000fe200078e0010 */
[----:B------:R-:W-:-:S07]  /*0540*/  MOV R2, 0x560 ;  /* 0x0000056000027802 */ /* 0x000fce0000000f00 */
[----:B-1----:R-:W-:Y:S05]  /*0550*/  CALL.REL.NOINC `($__internal_0_$__cuda_sm20_sqrt_rn_f32_slowpath) ;  /* 0x0000001000f07944 */ /* 0x002fea0003c00000 */
[----:B------:R-:W-:Y:S01]  /*0560*/  IMAD.MOV.U32 R3, RZ, RZ, R0 ;  /* 0x000000ffff037224 */ /* 0x000fe200078e0000 */
[----:B------:R-:W-:Y:S06]  /*0570*/  BRA `(.L_x_9) ;  /* 0x0000000000107947 */ /* 0x000fec0003800000 */
.L_x_8:
[----:B-1----:R-:W-:Y:S01]  /*0580*/  FMUL.FTZ R3, R16, R19 ;  /* 0x0000001310037220 */ /* 0x002fe20000410000 */
[----:B------:R-:W-:-:S03]  /*0590*/  FMUL.FTZ R0, R19, 0.5 ;  /* 0x3f00000013007820 */ /* 0x000fc60000410000 */
[----:B------:R-:W-:-:S04]  /*05a0*/  FFMA R16, -R3, R3, R16 ;  /* 0x0000000303107223 */ /* 0x000fc80000000110 */
[----:B------:R-:W-:-:S07]  /*05b0*/  FFMA R3, R16, R0, R3 ;  /* 0x0000000010037223 */ /* 0x000fce0000000003 */
.L_x_9:
[----:B------:R-:W-:Y:S05]  /*05c0*/  BSYNC.RECONVERGENT B2 ;  /* 0x0000000000027941 */ /* 0x000fea0003800200 */
.L_x_7:
[----:B------:R-:W0:Y:S01]  /*05d0*/  MUFU.RCP R0, R3 ;  /* 0x0000000300007308 */ /* 0x000e220000001000 */
[----:B------:R-:W-:Y:S07]  /*05e0*/  BSSY.RECONVERGENT B2, `(.L_x_10) ;  /* 0x000000b000027945 */ /* 0x000fee0003800200 */
[----:B------:R-:W1:Y:S01]  /*05f0*/  FCHK P0, R15, R3 ;  /* 0x000000030f007302 */ /* 0x000e620000000000 */
[----:B0-----:R-:W-:-:S04]  /*0600*/  FFMA R19, R0, -R3, 1 ;  /* 0x3f80000000137423 */ /* 0x001fc80000000803 */
[----:B------:R-:W-:-:S04]  /*0610*/  FFMA R0, R0, R19, R0 ;  /* 0x0000001300007223 */ /* 0x000fc80000000000 */
[----:B------:R-:W-:-:S04]  /*0620*/  FFMA R2, R0, R15, RZ ;  /* 0x0000000f00027223 */ /* 0x000fc800000000ff */
[----:B------:R-:W-:-:S04]  /*0630*/  FFMA R19, R2, -R3, R15 ;  /* 0x8000000302137223 */ /* 0x000fc8000000000f */
[----:B------:R-:W-:Y:S01]  /*0640*/  FFMA R0, R0, R19, R2 ;  /* 0x0000001300007223 */ /* 0x000fe20000000002 */
[----:B-1----:R-:W-:Y:S06]  /*0650*/  @!P0 BRA `(.L_x_11) ;  /* 0x00000000000c8947 */ /* 0x002fec0003800000 */
[----:B------:R-:W-:Y:S02]  /*0660*/  MOV R0, R15 ;  /* 0x0000000f00007202 */ /* 0x000fe40000000f00 */
[----:B------:R-:W-:-:S07]  /*0670*/  MOV R2, 0x690 ;  /* 0x0000069000027802 */ /* 0x000fce0000000f00 */
[----:B------:R-:W-:Y:S05]  /*0680*/  CALL.REL.NOINC `($__internal_1_$__cuda_sm3x_div_rn_noftz_f32_slowpath) ;  /* 0x0000001000fc7944 */ /* 0x000fea0003c00000 */
.L_x_11:
[----:B------:R-:W-:Y:S05]  /*0690*/  BSYNC.RECONVERGENT B2 ;  /* 0x0000000000027941 */ /* 0x000fea0003800200 */
.L_x_10:
[----:B------:R-:W-:Y:S02]  /*06a0*/  R2UR UR4, R6 ;  /* 0x00000000060472ca */ /* 0x000fe400000e0000 */
[----:B------:R-:W-:-:S13]  /*06b0*/  R2UR UR5, R7 ;  /* 0x00000000070572ca */ /* 0x000fda00000e0000 */
[----:B------:R-:W2:Y:S02]  /*06c0*/  LDG.E R2, desc[UR4][R4.64+-0x20] ;  /* 0xffffe00404027981 */ /* 0x000ea4000c1e1900 */
[----:B--2---:R-:W-:-:S07]  /*06d0*/  FADD R2, R2, R15 ;  /* 0x0000000f02027221 */ /* 0x004fce0000000000 */
.L_x_3:
[----:B------:R-:W-:Y:S05]  /*06e0*/  BSYNC.RECONVERGENT B1 ;  /* 0x0000000000017941 */ /* 0x000fea0003800200 */
.L_x_2:
[C---:B------:R-:W-:Y:S02]  /*06f0*/  R2UR UR4, R6.reuse ;  /* 0x00000000060472ca */ /* 0x040fe400000e0000 */
[C---:B------:R-:W-:Y:S02]  /*0700*/  R2UR UR5, R7.reuse ;  /* 0x00000000070572ca */ /* 0x040fe400000e0000 */
[C---:B------:R-:W-:Y:S02]  /*0710*/  R2UR UR6, R6.reuse ;  /* 0x00000000060672ca */ /* 0x040fe400000e0000 */
[C---:B------:R-:W-:Y:S02]  /*0720*/  R2UR UR7, R7.reuse ;  /* 0x00000000070772ca */ /* 0x040fe400000e0000 */
[----:B------:R-:W-:Y:S02]  /*0730*/  R2UR UR10, R6 ;  /* 0x00000000060a72ca */ /* 0x000fe400000e0000 */
[----:B------:R-:W-:-:S02]  /*0740*/  R2UR UR11, R7 ;  /* 0x00000000070b72ca */ /* 0x000fc400000e0000 */
[----:B------:R-:W-:-:S03]  /*0750*/  FSETP.GT.AND P0, PT, R2, R13, PT ;  /* 0x0000000d0200720b */ /* 0x000fc60003f04000 */
[----:B------:R-:W2:Y:S04]  /*0760*/  LDG.E R16, desc[UR4][R4.64+-0xc] ;  /* 0xfffff40404107981 */ /* 0x000ea8000c1e1900 */
[----:B------:R-:W3:Y:S04]  /*0770*/  LDG.E R21, desc[UR6][R4.64+-0x8] ;  /* 0xfffff80604157981 */ /* 0x000ee8000c1e1900 */
[----:B------:R-:W4:Y:S02]  /*0780*/  LDG.E R18, desc[UR10][R4.64+-0x10] ;  /* 0xfffff00a04127981 */ /* 0x000f24000c1e1900 */
[----:B------:R-:W-:-:S02]  /*0790*/  @P0 R2UR UR4, R6 ;  /* 0x00000000060402ca */ /* 0x000fc400000e0000 */
[C---:B------:R-:W-:Y:S02]  /*07a0*/  @P0 R2UR UR5, R7.reuse ;  /* 0x00000000070502ca */ /* 0x040fe400000e0000 */
[C---:B------:R-:W-:Y:S02]  /*07b0*/  @P0 R2UR UR6, R6.reuse ;  /* 0x00000000060602ca */ /* 0x040fe400000e0000 */
[C---:B------:R-:W-:Y:S02]  /*07c0*/  @P0 R2UR UR7, R7.reuse ;  /* 0x00000000070702ca */ /* 0x040fe400000e0000 */
[----:B------:R-:W-:Y:S02]  /*07d0*/  @P0 R2UR UR8, R6 ;  /* 0x00000000060802ca */ /* 0x000fe400000e0000 */
[----:B------:R-:W-:-:S05]  /*07e0*/  @P0 R2UR UR9, R7 ;  /* 0x00000000070902ca */ /* 0x000fca00000e0000 */
[----:B------:R-:W5:Y:S04]  /*07f0*/  @P0 LDG.E R3, desc[UR4][R4.64+-0x38] ;  /* 0xffffc80404030981 */ /* 0x000f68000c1e1900 */
[----:B------:R-:W5:Y:S04]  /*0800*/  @P0 LDG.E R15, desc[UR6][R4.64+-0x30] ;  /* 0xffffd006040f0981 */ /* 0x000f68000c1e1900 */
[----:B------:R-:W5:Y:S01]  /*0810*/  @P0 LDG.E R19, desc[UR8][R4.64+-0x34] ;  /* 0xffffcc0804130981 */ /* 0x000f62000c1e1900 */
[----:B------:R-:W-:Y:S01]  /*0820*/  BSSY.RECONVERGENT B1, `(.L_x_12) ;  /* 0x000003e000017945 */ /* 0x000fe20003800200 */
[----:B------:R-:W-:-:S02]  /*0830*/  @P0 IMAD.MOV.U32 R13, RZ, RZ, R2 ;  /* 0x000000ffff0d0224 */ /* 0x000fc400078e0002 */
[----:B------:R-:W-:Y:S02]  /*0840*/  IMAD.MOV.U32 R2, RZ, RZ, -0x2f6afd07 ;  /* 0xd09502f9ff027424 */ /* 0x000fe400078e00ff */
[----:B--2---:R-:W-:Y:S01]  /*0850*/  FADD R16, R9, -R16 ;  /* 0x8000001009107221 */ /* 0x004fe20000000000 */
[----:B---3--:R-:W-:-:S03]  /*0860*/  FADD R21, R8, -R21 ;  /* 0x8000001508157221 */ /* 0x008fc60000000000 */
[----:B------:R-:W-:Y:S01]  /*0870*/  FMUL R23, R16, R16 ;  /* 0x0000001010177220 */ /* 0x000fe20000400000 */
[----:B------:R-:W-:Y:S01]  /*0880*/  FMUL R20, R21, R21 ;  /* 0x0000001515147220 */ /* 0x000fe20000400000 */
[----:B----4-:R-:W-:-:S03]  /*0890*/  FMUL R16, R18, R18 ;  /* 0x0000001212107220 */ /* 0x010fc60000400000 */
[----:B------:R-:W-:-:S05]  /*08a0*/  FADD R21, R23, R20 ;  /* 0x0000001417157221 */ /* 0x000fca0000000000 */
[----:B------:R-:W-:Y:S01]  /*08b0*/  FSETP.GEU.AND P1, PT, R21, R16, PT ;  /* 0x000000101500720b */ /* 0x000fe20003f2e000 */
[C---:B-----5:R-:W-:Y:S01]  /*08c0*/  @P0 FMUL R10, R0.reuse, R3 ;  /* 0x00000003000a0220 */ /* 0x060fe20000400000 */
[C---:B------:R-:W-:Y:S01]  /*08d0*/  @P0 FMUL R11, R0.reuse, R15 ;  /* 0x0000000f000b0220 */ /* 0x040fe20000400000 */
[----:B------:R-:W-:-:S10]  /*08e0*/  @P0 FMUL R14, R0, R19 ;  /* 0x00000013000e0220 */ /* 0x000fd40000400000 */
[----:B------:R-:W-:Y:S05]  /*08f0*/  @P1 BRA `(.L_x_13) ;  /* 0x0000000000c01947 */ /* 0x000fea0003800000 */
[----:B------:R-:W-:Y:S01]  /*0900*/  FADD R0, -R23, R16 ;  /* 0x0000001017007221 */ /* 0x000fe20000000100 */
[----:B------:R-:W-:Y:S03]  /*0910*/  BSSY.RECONVERGENT B2, `(.L_x_14) ;  /* 0x000000e000027945 */ /* 0x000fe60003800200 */
[----:B------:R-:W-:-:S04]  /*0920*/  FADD R0, -R20, R0 ;  /* 0x0000000014007221 */ /* 0x000fc80000000100 */
[----:B------:R0:W1:Y:S01]  /*0930*/  MUFU.RSQ R3, R0 ;  /* 0x0000000000037308 */ /* 0x0000620000001400 */
[----:B------:R-:W-:-:S04]  /*0940*/  IADD3 R2, PT, PT, R0, -0xd000000, RZ ;  /* 0xf300000000027810 */ /* 0x000fc80007ffe0ff */
[----:B------:R-:W-:-:S13]  /*0950*/  ISETP.GT.U32.AND P0, PT, R2, 0x727fffff, PT ;  /* 0x727fffff0200780c */ /* 0x000fda0003f04070 */
[----:B01----:R-:W-:Y:S05]  /*0960*/  @!P0 BRA `(.L_x_15) ;  /* 0x0000000000108947 */ /* 0x003fea0003800000 */
[----:B------:R-:W-:-:S07]  /*0970*/  MOV R2, 0x990 ;  /* 0x0000099000027802 */ /* 0x000fce0000000f00 */
[----:B------:R-:W-:Y:S05]  /*0980*/  CALL.REL.NOINC `($__internal_0_$__cuda_sm20_sqrt_rn_f32_slowpath) ;  /* 0x0000000c00e47944 */ /* 0x000fea0003c00000 */
[----:B------:R-:W-:Y:S01]  /*0990*/  IMAD.MOV.U32 R15, RZ, RZ, R0 ;  /* 0x000000ffff0f7224 */ /* 0x000fe200078e0000 */
[----:B------:R-:W-:Y:S06]  /*09a0*/  BRA `(.L_x_16) ;  /* 0x0000000000107947 */ /* 0x000fec0003800000 */
.L_x_15:
[----:B------:R-:W-:Y:S01]  /*09b0*/  FMUL.FTZ R15, R0, R3 ;  /* 0x00000003000f7220 */ /* 0x000fe20000410000 */
[----:B------:R-:W-:-:S03]  /*09c0*/  FMUL.FTZ R2, R3, 0.5 ;  /* 0x3f00000003027820 */ /* 0x000fc60000410000 */
[----:B------:R-:W-:-:S04]  /*09d0*/  FFMA R0, -R15, R15, R0 ;  /* 0x0000000f0f007223 */ /* 0x000fc80000000100 */
[----:B------:R-:W-:-:S07]  /*09e0*/  FFMA R15, R0, R2, R15 ;  /* 0x00000002000f7223 */ /* 0x000fce000000000f */
.L_x_16:
[----:B------:R-:W-:Y:S05]  /*09f0*/  BSYNC.RECONVERGENT B2 ;  /* 0x0000000000027941 */ /* 0x000fea0003800200 */
.L_x_14:
[----:B------:R-:W-:Y:S01]  /*0a00*/  VIADD R0, R16, 0xf3000000 ;  /* 0xf300000010007836 */ /* 0x000fe20000000000 */
[----:B------:R0:W1:Y:S01]  /*0a10*/  MUFU.RSQ R19, R16 ;  /* 0x0000001000137308 */ /* 0x0000620000001400 */
[----:B------:R-:W-:Y:S03]  /*0a20*/  BSSY.RECONVERGENT B2, `(.L_x_17) ;  /* 0x000000c000027945 */ /* 0x000fe60003800200 */
[----:B------:R-:W-:-:S13]  /*0a30*/  ISETP.GT.U32.AND P0, PT, R0, 0x727fffff, PT ;  /* 0x727fffff0000780c */ /* 0x000fda0003f04070 */
[----:B01----:R-:W-:Y:S05]  /*0a40*/  @!P0 BRA `(.L_x_18) ;  /* 0x0000000000148947 */ /* 0x003fea0003800000 */
[----:B------:R-:W-:Y:S02]  /*0a50*/  MOV R0, R16 ;  /* 0x0000001000007202 */ /* 0x000fe40000000f00 */
[----:B------:R-:W-:-:S07]  /*0a60*/  MOV R2, 0xa80 ;  /* 0x00000a8000027802 */ /* 0x000fce0000000f00 */
[----:B------:R-:W-:Y:S05]  /*0a70*/  CALL.REL.NOINC `($__internal_0_$__cuda_sm20_sqrt_rn_f32_slowpath) ;  /* 0x0000000c00a87944 */ /* 0x000fea0003c00000 */
[----:B------:R-:W-:Y:S01]  /*0a80*/  IMAD.MOV.U32 R3, RZ, RZ, R0 ;  /* 0x000000ffff037224 */ /* 0x000fe200078e0000 */
[----:B------:R-:W-:Y:S06]  /*0a90*/  BRA `(.L_x_19) ;  /* 0x0000000000107947 */ /* 0x000fec0003800000 */
.L_x_18:
[----:B------:R-:W-:Y:S01]  /*0aa0*/  FMUL.FTZ R3, R16, R19 ;  /* 0x0000001310037220 */ /* 0x000fe20000410000 */
[----:B------:R-:W-:-:S03]  /*0ab0*/  FMUL.FTZ R0, R19, 0.5 ;  /* 0x3f00000013007820 */ /* 0x000fc60000410000 */
[----:B------:R-:W-:-:S04]  /*0ac0*/  FFMA R16, -R3, R3, R16 ;  /* 0x0000000303107223 */ /* 0x000fc80000000110 */
[----:B------:R-:W-:-:S07]  /*0ad0*/  FFMA R3, R16, R0, R3 ;  /* 0x0000000010037223 */ /* 0x000fce0000000003 */
.L_x_19:
[----:B------:R-:W-:Y:S05]  /*0ae0*/  BSYNC.RECONVERGENT B2 ;  /* 0x0000000000027941 */ /* 0x000fea0003800200 */
.L_x_17:
        /* <DEDUP_REMOVED lines=9> */
[----:B------:R-:W-:Y:S01]  /*0b80*/  IMAD.MOV.U32 R0, RZ, RZ, R15 ;  /* 0x000000ffff007224 */ /* 0x000fe200078e000f */
[----:B------:R-:W-:-:S07]  /*0b90*/  MOV R2, 0xbb0 ;  /* 0x00000bb000027802 */ /* 0x000fce0000000f00 */
[----:B------:R-:W-:Y:S05]  /*0ba0*/  CALL.REL.NOINC `($__internal_1_$__cuda_sm3x_div_rn_noftz_f32_slowpath) ;  /* 0x0000000c00b47944 */ /* 0x000fea0003c00000 */
.L_x_21:
[----:B------:R-:W-:Y:S05]  /*0bb0*/  BSYNC.RECONVERGENT B2 ;  /* 0x0000000000027941 */ /* 0x000fea0003800200 */
.L_x_20:
[----:B------:R-:W-:Y:S02]  /*0bc0*/  R2UR UR4, R6 ;  /* 0x00000000060472ca */ /* 0x000fe400000e0000 */
[----:B------:R-:W-:-:S13]  /*0bd0*/  R2UR UR5, R7 ;  /* 0x00000000070572ca */ /* 0x000fda00000e0000 */
[----:B------:R-:W2:Y:S02]  /*0be0*/  LDG.E R2, desc[UR4][R4.64+-0x4] ;  /* 0xfffffc0404027981 */ /* 0x000ea4000c1e1900 */
[----:B--2---:R-:W-:-:S07]  /*0bf0*/  FADD R2, R2, R15 ;  /* 0x0000000f02027221 */ /* 0x004fce0000000000 */
.L_x_13:
[----:B------:R-:W-:Y:S05]  /*0c00*/  BSYNC.RECONVERGENT B1 ;  /* 0x0000000000017941 */ /* 0x000fea0003800200 */
.L_x_12:
        /* <DEDUP_REMOVED lines=20> */
[----:B------:R-:W-:Y:S01]  /*0d50*/  @P0 MOV R13, R2 ;  /* 0x00000002000d0202 */ /* 0x000fe20000000f00 */
[----:B------:R-:W-:-:S02]  /*0d60*/  IMAD.MOV.U32 R2, RZ, RZ, -0x2f6afd07 ;  /* 0xd09502f9ff027424 */ /* 0x000fc400078e00ff */
        /* <DEDUP_REMOVED lines=20> */
[----:B------:R-:W-:Y:S01]  /*0eb0*/  MOV R15, R0 ;  /* 0x00000000000f7202 */ /* 0x000fe20000000f00 */
[----:B------:R-:W-:Y:S06]  /*0ec0*/  BRA `(.L_x_26) ;  /* 0x0000000000107947 */ /* 0x000fec0003800000 */
.L_x_25:
[----:B------:R-:W-:Y:S01]  /*0ed0*/  FMUL.FTZ R15, R0, R3 ;  /* 0x00000003000f7220 */ /* 0x000fe20000410000 */
[----:B------:R-:W-:-:S03]  /*0ee0*/  FMUL.FTZ R2, R3, 0.5 ;  /* 0x3f00000003027820 */ /* 0x000fc60000410000 */
[----:B------:R-:W-:-:S04]  /*0ef0*/  FFMA R0, -R15, R15, R0 ;  /* 0x0000000f0f007223 */ /* 0x000fc80000000100 */
[----:B------:R-:W-:-:S07]  /*0f00*/  FFMA R15, R0, R2, R15 ;  /* 0x00000002000f7223 */ /* 0x000fce000000000f */
.L_x_26:
[----:B------:R-:W-:Y:S05]  /*0f10*/  BSYNC.RECONVERGENT B2 ;  /* 0x0000000000027941 */ /* 0x000fea0003800200 */
.L_x_24:
[----:B------:R-:W-:Y:S01]  /*0f20*/  VIADD R0, R16, 0xf3000000 ;  /* 0xf300000010007836 */ /* 0x000fe20000000000 */
[----:B------:R0:W1:Y:S01]  /*0f30*/  MUFU.RSQ R19, R16 ;  /* 0x0000001000137308 */ /* 0x0000620000001400 */
[----:B------:R-:W-:Y:S03]  /*0f40*/  BSSY.RECONVERGENT B2, `(.L_x_27) ;  /* 0x000000c000027945 */ /* 0x000fe60003800200 */
[----:B------:R-:W-:-:S13]  /*0f50*/  ISETP.GT.U32.AND P0, PT, R0, 0x727fffff, PT ;  /* 0x727fffff0000780c */ /* 0x000fda0003f04070 */
[----:B01----:R-:W-:Y:S05]  /*0f60*/  @!P0 BRA `(.L_x_28) ;  /* 0x0000000000148947 */ /* 0x003fea0003800000 */
[----:B------:R-:W-:Y:S01]  /*0f70*/  IMAD.MOV.U32 R0, RZ, RZ, R16 ;  /* 0x000000ffff007224 */ /* 0x000fe200078e0010 */
[----:B------:R-:W-:-:S07]  /*0f80*/  MOV R2, 0xfa0 ;  /* 0x00000fa000027802 */ /* 0x000fce0000000f00 */
[----:B------:R-:W-:Y:S05]  /*0f90*/  CALL.REL.NOINC `($__internal_0_$__cuda_sm20_sqrt_rn_f32_slowpath) ;  /* 0x0000000800607944 */ /* 0x000fea0003c00000 */
[----:B------:R-:W-:Y:S01]  /*0fa0*/  MOV R3, R0 ;  /* 0x0000000000037202 */ /* 0x000fe20000000f00 */
[----:B------:R-:W-:Y:S06]  /*0fb0*/  BRA `(.L_x_29) ;  /* 0x0000000000107947 */ /* 0x000fec0003800000 */
.L_x_28:
[----:B------:R-:W-:Y:S01]  /*0fc0*/  FMUL.FTZ R3, R16, R19 ;  /* 0x0000001310037220 */ /* 0x000fe20000410000 */
[----:B------:R-:W-:-:S03]  /*0fd0*/  FMUL.FTZ R0, R19, 0.5 ;  /* 0x3f00000013007820 */ /* 0x000fc60000410000 */
[----:B------:R-:W-:-:S04]  /*0fe0*/  FFMA R16, -R3, R3, R16 ;  /* 0x0000000303107223 */ /* 0x000fc80000000110 */
[----:B------:R-:W-:-:S07]  /*0ff0*/  FFMA R3, R16, R0, R3 ;  /* 0x0000000010037223 */ /* 0x000fce0000000003 */
.L_x_29:
[----:B------:R-:W-:Y:S05]  /*1000*/  BSYNC.RECONVERGENT B2 ;  /* 0x0000000000027941 */ /* 0x000fea0003800200 */
.L_x_27:
        /* <DEDUP_REMOVED lines=12> */
.L_x_31:
[----:B------:R-:W-:Y:S05]  /*10d0*/  BSYNC.RECONVERGENT B2 ;  /* 0x0000000000027941 */ /* 0x000fea0003800200 */
.L_x_30:
[----:B------:R-:W-:Y:S02]  /*10e0*/  R2UR UR4, R6 ;  /* 0x00000000060472ca */ /* 0x000fe400000e0000 */
[----:B------:R-:W-:-:S13]  /*10f0*/  R2UR UR5, R7 ;  /* 0x00000000070572ca */ /* 0x000fda00000e0000 */
[----:B------:R-:W2:Y:S02]  /*1100*/  LDG.E R2, desc[UR4][R4.64+0x18] ;  /* 0x0000180404027981 */ /* 0x000ea4000c1e1900 */
[----:B--2---:R-:W-:-:S07]  /*1110*/  FADD R2, R2, R15 ;  /* 0x0000000f02027221 */ /* 0x004fce0000000000 */
.L_x_23:
[----:B------:R-:W-:Y:S05]  /*1120*/  BSYNC.RECONVERGENT B1 ;  /* 0x0000000000017941 */ /* 0x000fea0003800200 */
.L_x_22:
        /* <DEDUP_REMOVED lines=19> */
[----:B------:R-:W-:Y:S01]  /*1260*/  @P0 IMAD.MOV.U32 R13, RZ, RZ, R2 ;  /* 0x000000ffff0d0224 */ /* 0x000fe200078e0002 */
[----:B------:R-:W-:Y:S01]  /*1270*/  BSSY.RECONVERGENT B1, `(.L_x_32) ;  /* 0x000003d000017945 */ /* 0x000fe20003800200 */
[----:B------:R-:W-:-:S02]  /*1280*/  HFMA2 R2, -RZ, RZ, -36.65625, 4.5359134674072265625e-05 ;  /* 0xd09502f9ff027431 */ /* 0x000fc400000001ff */
        /* <DEDUP_REMOVED lines=22> */
.L_x_35:
[----:B------:R-:W-:Y:S01]  /*13f0*/  FMUL.FTZ R15, R0, R3 ;  /* 0x00000003000f7220 */ /* 0x000fe20000410000 */
[----:B------:R-:W-:-:S03]  /*1400*/  FMUL.FTZ R2, R3, 0.5 ;  /* 0x3f00000003027820 */ /* 0x000fc60000410000 */
[----:B------:R-:W-:-:S04]  /*1410*/  FFMA R0, -R15, R15, R0 ;  /* 0x0000000f0f007223 */ /* 0x000fc80000000100 */
[----:B------:R-:W-:-:S07]  /*1420*/  FFMA R15, R0, R2, R15 ;  /* 0x00000002000f7223 */ /* 0x000fce000000000f */
.L_x_36:
[----:B------:R-:W-:Y:S05]  /*1430*/  BSYNC.RECONVERGENT B2 ;  /* 0x0000000000027941 */ /* 0x000fea0003800200 */
.L_x_34:
        /* <DEDUP_REMOVED lines=10> */
.L_x_38:
[----:B-1----:R-:W-:Y:S01]  /*14e0*/  FMUL.FTZ R3, R16, R19 ;  /* 0x0000001310037220 */ /* 0x002fe20000410000 */
[----:B------:R-:W-:-:S03]  /*14f0*/  FMUL.FTZ R0, R19, 0.5 ;  /* 0x3f00000013007820 */ /* 0x000fc60000410000 */
[----:B------:R-:W-:-:S04]  /*1500*/  FFMA R16, -R3, R3, R16 ;  /* 0x0000000303107223 */ /* 0x000fc80000000110 */
[----:B------:R-:W-:-:S07]  /*1510*/  FFMA R3, R16, R0, R3 ;  /* 0x0000000010037223 */ /* 0x000fce0000000003 */
.L_x_39:
[----:B------:R-:W-:Y:S05]  /*1520*/  BSYNC.RECONVERGENT B2 ;  /* 0x0000000000027941 */ /* 0x000fea0003800200 */
.L_x_37:
        /* <DEDUP_REMOVED lines=12> */
.L_x_41:
[----:B------:R-:W-:Y:S05]  /*15f0*/  BSYNC.RECONVERGENT B2 ;  /* 0x0000000000027941 */ /* 0x000fea0003800200 */
.L_x_40:
[----:B------:R-:W-:Y:S02]  /*1600*/  R2UR UR4, R6 ;  /* 0x00000000060472ca */ /* 0x000fe400000e0000 */
[----:B------:R-:W-:-:S13]  /*1610*/  R2UR UR5, R7 ;  /* 0x00000000070572ca */ /* 0x000fda00000e0000 */
[----:B------:R-:W2:Y:S02]  /*1620*/  LDG.E R2, desc[UR4][R4.64+0x34] ;  /* 0x0000340404027981 */ /* 0x000ea4000c1e1900 */
[----:B--2---:R-:W-:-:S07]  /*1630*/  FADD R2, R2, R15 ;  /* 0x0000000f02027221 */ /* 0x004fce0000000000 */
.L_x_33:
[----:B------:R-:W-:Y:S05]  /*1640*/  BSYNC.RECONVERGENT B1 ;  /* 0x0000000000017941 */ /* 0x000fea0003800200 */
.L_x_32:
[----:B------:R-:W-:Y:S01]  /*1650*/  FSETP.GT.AND P0, PT, R2, R13, PT ;  /* 0x0000000d0200720b */ /* 0x000fe20003f04000 */
[----:B------:R-:W-:-:S12]  /*1660*/  BSSY.RECONVERGENT B1, `(.L_x_42) ;  /* 0x000000f000017945 */ /* 0x000fd80003800200 */
[----:B------:R-:W-:Y:S05]  /*1670*/  @!P0 BRA `(.L_x_43) ;  /* 0x0000000000348947 */ /* 0x000fea0003800000 */
[C---:B------:R-:W-:Y:S02]  /*1680*/  R2UR UR4, R6.reuse ;  /* 0x00000000060472ca */ /* 0x040fe400000e0000 */
        /* <DEDUP_REMOVED lines=8> */
[----:B------:R-:W-:Y:S02]  /*1710*/  IMAD.MOV.U32 R13, RZ, RZ, R2 ;  /* 0x000000ffff0d7224 */ /* 0x000fe400078e0002 */
[C---:B--2---:R-:W-:Y:S01]  /*1720*/  FMUL R10, R0.reuse, R3 ;  /* 0x00000003000a7220 */ /* 0x044fe20000400000 */
[C---:B---3--:R-:W-:Y:S01]  /*1730*/  FMUL R11, R0.reuse, R11 ;  /* 0x0000000b000b7220 */ /* 0x048fe20000400000 */
[----:B----4-:R-:W-:-:S07]  /*1740*/  FMUL R14, R0, R15 ;  /* 0x0000000f000e7220 */ /* 0x010fce0000400000 */
.L_x_43:
[----:B------:R-:W-:Y:S05]  /*1750*/  BSYNC.RECONVERGENT B1 ;  /* 0x0000000000017941 */ /* 0x000fea0003800200 */
.L_x_42:
[----:B------:R-:W-:-:S05]  /*1760*/  IADD3 R4, P0, PT, R4, 0x70, RZ ;  /* 0x0000007004047810 */ /* 0x000fca0007f1e0ff */
[----:B------:R-:W-:Y:S01]  /*1770*/  IMAD.X R5, RZ, RZ, R5, P0 ;  /* 0x000000ffff057224 */ /* 0x000fe200000e0605 */
[----:B------:R-:W-:Y:S07]  /*1780*/  @P2 BRA `(.L_x_44) ;  /* 0xffffffe800c02947 */ /* 0x000fee000383ffff */
[----:B------:R-:W-:Y:S05]  /*1790*/  BSYNC.RECONVERGENT B0 ;  /* 0x0000000000007941 */ /* 0x000fea0003800200 */
.L_x_1:
[----:B------:R-:W0:Y:S01]  /*17a0*/  LDC.64 R2, c[0x0][0x388] ;  /* 0x0000e200ff027b82 */ /* 0x000e220000000a00 */
[----:B------:R-:W-:Y:S01]  /*17b0*/  FMUL R11, R11, 255 ;  /* 0x437f00000b0b7820 */ /* 0x000fe20000400000 */
[----:B------:R-:W-:Y:S01]  /*17c0*/  FMUL R10, R10, 255 ;  /* 0x437f00000a0a7820 */ /* 0x000fe20000400000 */
[----:B------:R-:W-:Y:S01]  /*17d0*/  FMUL R14, R14, 255 ;  /* 0x437f00000e0e7820 */ /* 0x000fe20000400000 */
[----:B------:R-:W-:Y:S01]  /*17e0*/  SHF.L.U32 R17, R17, 0x2, RZ ;  /* 0x0000000211117819 */ /* 0x000fe200000006ff */
[----:B------:R-:W-:Y:S01]  /*17f0*/  IMAD.MOV.U32 R0, RZ, RZ, 0xff ;  /* 0x000000ffff007424 */ /* 0x000fe200078e00ff */
[----:B------:R-:W1:Y:S01]  /*1800*/  F2I.TRUNC.NTZ R5, R10 ;  /* 0x0000000a00057305 */ /* 0x000e62000020f100 */
[C---:B------:R-:W-:Y:S02]  /*1810*/  R2UR UR4, R6.reuse ;  /* 0x00000000060472ca */ /* 0x040fe400000e0000 */
[----:B------:R-:W-:Y:S02]  /*1820*/  R2UR UR5, R7 ;  /* 0x00000000070572ca */ /* 0x000fe400000e0000 */
[----:B------:R-:W-:-:S02]  /*1830*/  R2UR UR6, R6 ;  /* 0x00000000060672ca */ /* 0x000fc400000e0000 */
[C---:B------:R-:W-:Y:S01]  /*1840*/  R2UR UR7, R7.reuse ;  /* 0x00000000070772ca */ /* 0x040fe200000e0000 */
[----:B------:R-:W2:Y:S01]  /*1850*/  F2I.TRUNC.NTZ R11, R11 ;  /* 0x0000000b000b7305 */ /* 0x000ea2000020f100 */
[C---:B------:R-:W-:Y:S02]  /*1860*/  R2UR UR8, R6.reuse ;  /* 0x00000000060872ca */ /* 0x040fe400000e0000 */
[C---:B------:R-:W-:Y:S02]  /*1870*/  R2UR UR9, R7.reuse ;  /* 0x00000000070972ca */ /* 0x040fe400000e0000 */
[----:B------:R-:W-:Y:S02]  /*1880*/  R2UR UR10, R6 ;  /* 0x00000000060a72ca */ /* 0x000fe400000e0000 */
[----:B------:R-:W-:Y:S01]  /*1890*/  R2UR UR11, R7 ;  /* 0x00000000070b72ca */ /* 0x000fe200000e0000 */
[----:B------:R-:W3:Y:S01]  /*18a0*/  F2I.TRUNC.NTZ R9, R14 ;  /* 0x0000000e00097305 */ /* 0x000ee2000020f100 */
[----:B0-----:R-:W-:-:S04]  /*18b0*/  IADD3 R2, P0, PT, R17, R2, RZ ;  /* 0x0000000211027210 */ /* 0x001fc80007f1e0ff */
[----:B------:R-:W-:-:S05]  /*18c0*/  LEA.HI.X.SX32 R3, R17, R3, 0x1, P0 ;  /* 0x0000000311037211 */ /* 0x000fca00000f0eff */
[----:B-1----:R-:W-:Y:S04]  /*18d0*/  STG.E.U8 desc[UR4][R2.64], R5 ;  /* 0x0000000502007986 */ /* 0x002fe8000c101104 */
[----:B--2---:R-:W-:Y:S04]  /*18e0*/  STG.E.U8 desc[UR6][R2.64+0x1], R11 ;  /* 0x0000010b02007986 */ /* 0x004fe8000c101106 */
[----:B---3--:R-:W-:Y:S04]  /*18f0*/  STG.E.U8 desc[UR8][R2.64+0x2], R9 ;  /* 0x0000020902007986 */ /* 0x008fe8000c101108 */
[----:B------:R-:W-:Y:S01]  /*1900*/  STG.E.U8 desc[UR10][R2.64+0x3], R0 ;  /* 0x0000030002007986 */ /* 0x000fe2000c10110a */
[----:B------:R-:W-:Y:S05]  /*1910*/  EXIT ;  /* 0x000000000000794d */ /* 0x000fea0003800000 */
        .weak           $__internal_0_$__cuda_sm20_sqrt_rn_f32_slowpath
        .type           $__internal_0_$__cuda_sm20_sqrt_rn_f32_slowpath,@function
        .size           $__internal_0_$__cuda_sm20_sqrt_rn_f32_slowpath,($__internal_1_$__cuda_sm3x_div_rn_noftz_f32_slowpath - $__internal_0_$__cuda_sm20_sqrt_rn_f32_slowpath)
$__internal_0_$__cuda_sm20_sqrt_rn_f32_slowpath:
[----:B------:R-:W-:-:S13]  /*1920*/  LOP3.LUT P0, RZ, R0, 0x7fffffff, RZ, 0xc0, !PT ;  /* 0x7fffffff00ff7812 */ /* 0x000fda000780c0ff */
[----:B------:R-:W-:Y:S01]  /*1930*/  @!P0 IMAD.MOV.U32 R3, RZ, RZ, R0 ;  /* 0x000000ffff038224 */ /* 0x000fe200078e0000 */
[----:B------:R-:W-:Y:S06]  /*1940*/  @!P0 BRA `(.L_x_45) ;  /* 0x0000000000408947 */ /* 0x000fec0003800000 */
[----:B------:R-:W-:-:S13]  /*1950*/  FSETP.GEU.FTZ.AND P0, PT, R0, RZ, PT ;  /* 0x000000ff0000720b */ /* 0x000fda0003f1e000 */
[----:B------:R-:W-:Y:S01]  /*1960*/  @!P0 MOV R3, 0x7fffffff ;  /* 0x7fffffff00038802 */ /* 0x000fe20000000f00 */
[----:B------:R-:W-:Y:S06]  /*1970*/  @!P0 BRA `(.L_x_45) ;  /* 0x0000000000348947 */ /* 0x000fec0003800000 */
[----:B------:R-:W-:-:S13]  /*1980*/  FSETP.GTU.FTZ.AND P0, PT, |R0|, +INF , PT ;  /* 0x7f8000000000780b */ /* 0x000fda0003f1c200 */
[----:B------:R-:W-:Y:S01]  /*1990*/  @P0 FADD.FTZ R3, R0, 1 ;  /* 0x3f80000000030421 */ /* 0x000fe20000010000 */
[----:B------:R-:W-:Y:S06]  /*19a0*/  @P0 BRA `(.L_x_45) ;  /* 0x0000000000280947 */ /* 0x000fec0003800000 */
[----:B------:R-:W-:-:S13]  /*19b0*/  FSETP.NEU.FTZ.AND P0, PT, |R0|, +INF , PT ;  /* 0x7f8000000000780b */ /* 0x000fda0003f1d200 */
[----:B------:R-:W-:-:S04]  /*19c0*/  @P0 FFMA R18, R0, 1.84467440737095516160e+19, RZ ;  /* 0x5f80000000120823 */ /* 0x000fc800000000ff */
[----:B------:R-:W0:Y:S02]  /*19d0*/  @P0 MUFU.RSQ R3, R18 ;  /* 0x0000001200030308 */ /* 0x000e240000001400 */
[----:B0-----:R-:W-:Y:S01]  /*19e0*/  @P0 FMUL.FTZ R19, R18, R3 ;  /* 0x0000000312130220 */ /* 0x001fe20000410000 */
[----:B------:R-:W-:Y:S01]  /*19f0*/  @P0 FMUL.FTZ R21, R3, 0.5 ;  /* 0x3f00000003150820 */ /* 0x000fe20000410000 */
[----:B------:R-:W-:Y:S02]  /*1a00*/  @!P0 IMAD.MOV.U32 R3, RZ, RZ, R0 ;  /* 0x000000ffff038224 */ /* 0x000fe400078e0000 */
[----:B------:R-:W-:-:S04]  /*1a10*/  @P0 FADD.FTZ R20, -R19, -RZ ;  /* 0x800000ff13140221 */ /* 0x000fc80000010100 */
[----:B------:R-:W-:-:S04]  /*1a20*/  @P0 FFMA R20, R19, R20, R18 ;  /* 0x0000001413140223 */ /* 0x000fc80000000012 */
[----:B------:R-:W-:-:S04]  /*1a30*/  @P0 FFMA R20, R20, R21, R19 ;  /* 0x0000001514140223 */ /* 0x000fc80000000013 */
[----:B------:R-:W-:-:S07]  /*1a40*/  @P0 FMUL.FTZ R3, R20, 2.3283064365386962891e-10 ;  /* 0x2f80000014030820 */ /* 0x000fce0000410000 */
.L_x_45:
[----:B------:R-:W-:Y:S02]  /*1a50*/  IMAD.MOV.U32 R0, RZ, RZ, R3 ;  /* 0x000000ffff007224 */ /* 0x000fe400078e0003 */
[----:B------:R-:W-:-:S04]  /*1a60*/  HFMA2 R3, -RZ, RZ, 0, 0 ;  /* 0x00000000ff037431 */ /* 0x000fc800000001ff */
[----:B------:R-:W-:Y:S05]  /*1a70*/  RET.REL.NODEC R2 `(_Z6kernelP6SpherePhii) ;  /* 0xffffffe402607950 */ /* 0x000fea0003c3ffff */
        .weak           $__internal_1_$__cuda_sm3x_div_rn_noftz_f32_slowpath
        .type           $__internal_1_$__cuda_sm3x_div_rn_noftz_f32_slowpath,@function
        .size           $__internal_1_$__cuda_sm3x_div_rn_noftz_f32_slowpath,(.L_x_59 - $__internal_1_$__cuda_sm3x_div_rn_noftz_f32_slowpath)
$__internal_1_$__cuda_sm3x_div_rn_noftz_f32_slowpath:
[----:B------:R-:W-:Y:S01]  /*1a80*/  SHF.R.U32.HI R16, RZ, 0x17, R3 ;  /* 0x00000017ff107819 */ /* 0x000fe20000011603 */
[----:B------:R-:W-:Y:S01]  /*1a90*/  BSSY.RECONVERGENT B3, `(.L_x_46) ;  /* 0x0000062000037945 */ /* 0x000fe20003800200 */
[----:B------:R-:W-:Y:S02]  /*1aa0*/  SHF.R.U32.HI R20, RZ, 0x17, R0 ;  /* 0x00000017ff147819 */ /* 0x000fe40000011600 */
[----:B------:R-:W-:Y:S02]  /*1ab0*/  LOP3.LUT R16, R16, 0xff, RZ, 0xc0, !PT ;  /* 0x000000ff10107812 */ /* 0x000fe400078ec0ff */
[----:B------:R-:W-:-:S03]  /*1ac0*/  LOP3.LUT R20, R20, 0xff, RZ, 0xc0, !PT ;  /* 0x000000ff14147812 */ /* 0x000fc600078ec0ff */
[----:B------:R-:W-:Y:S02]  /*1ad0*/  VIADD R21, R16, 0xffffffff ;  /* 0xffffffff10157836 */ /* 0x000fe40000000000 */
[----:B------:R-:W-:-:S03]  /*1ae0*/  VIADD R19, R20, 0xffffffff ;  /* 0xffffffff14137836 */ /* 0x000fc60000000000 */
[----:B------:R-:W-:-:S04]  /*1af0*/  ISETP.GT.U32.AND P0, PT, R21, 0xfd, PT ;  /* 0x000000fd1500780c */ /* 0x000fc80003f04070 */
[----:B------:R-:W-:-:S13]  /*1b00*/  ISETP.GT.U32.OR P0, PT, R19, 0xfd, P0 ;  /* 0x000000fd1300780c */ /* 0x000fda0000704470 */
[----:B------:R-:W-:Y:S01]  /*1b10*/  @!P0 MOV R18, RZ ;  /* 0x000000ff00128202 */ /* 0x000fe20000000f00 */
[----:B------:R-:W-:Y:S06]  /*1b20*/  @!P0 BRA `(.L_x_47) ;  /* 0x00000000005c8947 */ /* 0x000fec0003800000 */
[----:B------:R-:W-:Y:S02]  /*1b30*/  FSETP.GTU.FTZ.AND P0, PT, |R0|, +INF , PT ;  /* 0x7f8000000000780b */ /* 0x000fe40003f1c200 */
[----:B------:R-:W-:-:S04]  /*1b40*/  FSETP.GTU.FTZ.AND P1, PT, |R3|, +INF , PT ;  /* 0x7f8000000300780b */ /* 0x000fc80003f3c200 */
[----:B------:R-:W-:-:S13]  /*1b50*/  PLOP3.LUT P0, PT, P0, P1, PT, 0xf8, 0x8f ;  /* 0x00000000008f781c */ /* 0x000fda0000703f70 */
[----:B------:R-:W-:Y:S05]  /*1b60*/  @P0 BRA `(.L_x_48) ;  /* 0x00000004004c0947 */ /* 0x000fea0003800000 */
[----:B------:R-:W-:-:S13]  /*1b70*/  LOP3.LUT P0, RZ, R3, 0x7fffffff, R0, 0xc8, !PT ;  /* 0x7fffffff03ff7812 */ /* 0x000fda000780c800 */
[----:B------:R-:W-:Y:S05]  /*1b80*/  @!P0 BRA `(.L_x_49) ;  /* 0x00000004003c8947 */ /* 0x000fea0003800000 */
[C---:B------:R-:W-:Y:S02]  /*1b90*/  FSETP.NEU.FTZ.AND P3, PT, |R0|.reuse, +INF , PT ;  /* 0x7f8000000000780b */ /* 0x040fe40003f7d200 */
[----:B------:R-:W-:Y:S02]  /*1ba0*/  FSETP.NEU.FTZ.AND P1, PT, |R3|, +INF , PT ;  /* 0x7f8000000300780b */ /* 0x000fe40003f3d200 */
[----:B------:R-:W-:-:S11]  /*1bb0*/  FSETP.NEU.FTZ.AND P0, PT, |R0|, +INF , PT ;  /* 0x7f8000000000780b */ /* 0x000fd60003f1d200 */
[----:B------:R-:W-:Y:S05]  /*1bc0*/  @!P1 BRA !P3, `(.L_x_49) ;  /* 0x00000004002c9947 */ /* 0x000fea0005800000 */
[----:B------:R-:W-:-:S04]  /*1bd0*/  LOP3.LUT P3, RZ, R0, 0x7fffffff, RZ, 0xc0, !PT ;  /* 0x7fffffff00ff7812 */ /* 0x000fc8000786c0ff */
[----:B------:R-:W-:-:S13]  /*1be0*/  PLOP3.LUT P1, PT, P1, P3, PT, 0x2f, 0xf2 ;  /* 0x0000000000f2781c */ /* 0x000fda0000f26577 */
[----:B------:R-:W-:Y:S05]  /*1bf0*/  @P1 BRA `(.L_x_50) ;  /* 0x0000000400181947 */ /* 0x000fea0003800000 */
[----:B------:R-:W-:-:S04]  /*1c00*/  LOP3.LUT P1, RZ, R3, 0x7fffffff, RZ, 0xc0, !PT ;  /* 0x7fffffff03ff7812 */ /* 0x000fc8000782c0ff */
[----:B------:R-:W-:-:S13]  /*1c10*/  PLOP3.LUT P0, PT, P0, P1, PT, 0x2f, 0xf2 ;  /* 0x0000000000f2781c */ /* 0x000fda0000702577 */
[----:B------:R-:W-:Y:S05]  /*1c20*/  @P0 BRA `(.L_x_51) ;  /* 0x0000000400000947 */ /* 0x000fea0003800000 */
[----:B------:R-:W-:Y:S02]  /*1c30*/  ISETP.GE.AND P0, PT, R19, RZ, PT ;  /* 0x000000ff1300720c */ /* 0x000fe40003f06270 */
[----:B------:R-:W-:-:S11]  /*1c40*/  ISETP.GE.AND P1, PT, R21, RZ, PT ;  /* 0x000000ff1500720c */ /* 0x000fd60003f26270 */
[----:B------:R-:W-:Y:S02]  /*1c50*/  @P0 IMAD.MOV.U32 R18, RZ, RZ, RZ ;  /* 0x000000ffff120224 */ /* 0x000fe400078e00ff */
[----:B------:R-:W-:Y:S01]  /*1c60*/  @!P0 FFMA R0, R0, 1.84467440737095516160e+19, RZ ;  /* 0x5f80000000008823 */ /* 0x000fe200000000ff */
[----:B------:R-:W-:Y:S02]  /*1c70*/  @!P0 IMAD.MOV.U32 R18, RZ, RZ, -0x40 ;  /* 0xffffffc0ff128424 */ /* 0x000fe400078e00ff */
[----:B------:R-:W-:-:S03]  /*1c80*/  @!P1 FFMA R3, R3, 1.84467440737095516160e+19, RZ ;  /* 0x5f80000003039823 */ /* 0x000fc600000000ff */
[----:B------:R-:W-:-:S07]  /*1c90*/  @!P1 IADD3 R18, PT, PT, R18, 0x40, RZ ;  /* 0x0000004012129810 */ /* 0x000fce0007ffe0ff */
.L_x_47:
[----:B------:R-:W-:Y:S01]  /*1ca0*/  LEA R22, R16, 0xc0800000, 0x17 ;  /* 0xc080000010167811 */ /* 0x000fe200078eb8ff */
[----:B------:R-:W-:Y:S04]  /*1cb0*/  BSSY.RECONVERGENT B4, `(.L_x_52) ;  /* 0x0000036000047945 */ /* 0x000fe80003800200 */
[----:B------:R-:W-:Y:S02]  /*1cc0*/  IMAD.IADD R22, R3, 0x1, -R22 ;  /* 0x0000000103167824 */ /* 0x000fe400078e0a16 */
[----:B------:R-:W-:Y:S02]  /*1cd0*/  VIADD R3, R20, 0xffffff81 ;  /* 0xffffff8114037836 */ /* 0x000fe40000000000 */
[----:B------:R-:W0:Y:S01]  /*1ce0*/  MUFU.RCP R24, R22 ;  /* 0x0000001600187308 */ /* 0x000e220000001000 */
[----:B------:R-:W-:Y:S01]  /*1cf0*/  FADD.FTZ R19, -R22, -RZ ;  /* 0x800000ff16137221 */ /* 0x000fe20000010100 */
[----:B------:R-:W-:-:S03]  /*1d00*/  IMAD R0, R3, -0x800000, R0 ;  /* 0xff80000003007824 */ /* 0x000fc600078e0200 */
[----:B0-----:R-:W-:-:S04]  /*1d10*/  FFMA R21, R24, R19, 1 ;  /* 0x3f80000018157423 */ /* 0x001fc80000000013 */
[----:B------:R-:W-:-:S04]  /*1d20*/  FFMA R21, R24, R21, R24 ;  /* 0x0000001518157223 */ /* 0x000fc80000000018 */
[----:B------:R-:W-:-:S04]  /*1d30*/  FFMA R20, R0, R21, RZ ;  /* 0x0000001500147223 */ /* 0x000fc800000000ff */
[----:B------:R-:W-:-:S04]  /*1d40*/  FFMA R23, R19, R20, R0 ;  /* 0x0000001413177223 */ /* 0x000fc80000000000 */
[----:B------:R-:W-:Y:S01]  /*1d50*/  FFMA R20, R21, R23, R20 ;  /* 0x0000001715147223 */ /* 0x000fe20000000014 */
[----:B------:R-:W-:-:S03]  /*1d60*/  IADD3 R23, PT, PT, R3, 0x7f, -R16 ;  /* 0x0000007f03177810 */ /* 0x000fc60007ffe810 */
[----:B------:R-:W-:Y:S01]  /*1d70*/  FFMA R19, R19, R20, R0 ;  /* 0x0000001413137223 */ /* 0x000fe20000000000 */
[----:B------:R-:W-:-:S03]  /*1d80*/  IADD3 R23, PT, PT, R23, R18, RZ ;  /* 0x0000001217177210 */ /* 0x000fc60007ffe0ff */
[----:B------:R-:W-:-:S05]  /*1d90*/  FFMA R0, R21, R19, R20 ;  /* 0x0000001315007223 */ /* 0x000fca0000000014 */
[----:B------:R-:W-:-:S04]  /*1da0*/  SHF.R.U32.HI R3, RZ, 0x17, R0 ;  /* 0x00000017ff037819 */ /* 0x000fc80000011600 */
[----:B------:R-:W-:-:S05]  /*1db0*/  LOP3.LUT R3, R3, 0xff, RZ, 0xc0, !PT ;  /* 0x000000ff03037812 */ /* 0x000fca00078ec0ff */
[----:B------:R-:W-:-:S04]  /*1dc0*/  IMAD.IADD R3, R3, 0x1, R23 ;  /* 0x0000000103037824 */ /* 0x000fc800078e0217 */
[----:B------:R-:W-:-:S05]  /*1dd0*/  VIADD R16, R3, 0xffffffff ;  /* 0xffffffff03107836 */ /* 0x000fca0000000000 */
[----:B------:R-:W-:-:S13]  /*1de0*/  ISETP.GE.U32.AND P0, PT, R16, 0xfe, PT ;  /* 0x000000fe1000780c */ /* 0x000fda0003f06070 */
[----:B------:R-:W-:Y:S05]  /*1df0*/  @!P0 BRA `(.L_x_53) ;  /* 0x0000000000808947 */ /* 0x000fea0003800000 */
[----:B------:R-:W-:-:S13]  /*1e00*/  ISETP.GT.AND P0, PT, R3, 0xfe, PT ;  /* 0x000000fe0300780c */ /* 0x000fda0003f04270 */
[----:B------:R-:W-:Y:S05]  /*1e10*/  @P0 BRA `(.L_x_54) ;  /* 0x00000000006c0947 */ /* 0x000fea0003800000 */
[----:B------:R-:W-:-:S13]  /*1e20*/  ISETP.GE.AND P0, PT, R3, 0x1, PT ;  /* 0x000000010300780c */ /* 0x000fda0003f06270 */
[----:B------:R-:W-:Y:S05]  /*1e30*/  @P0 BRA `(.L_x_55) ;  /* 0x0000000000740947 */ /* 0x000fea0003800000 */
[----:B------:R-:W-:Y:S02]  /*1e40*/  ISETP.GE.AND P0, PT, R3, -0x18, PT ;  /* 0xffffffe80300780c */ /* 0x000fe40003f06270 */
[----:B------:R-:W-:-:S11]  /*1e50*/  LOP3.LUT R0, R0, 0x80000000, RZ, 0xc0, !PT ;  /* 0x8000000000007812 */ /* 0x000fd600078ec0ff */
[----:B------:R-:W-:Y:S05]  /*1e60*/  @!P0 BRA `(.L_x_55) ;  /* 0x0000000000688947 */ /* 0x000fea0003800000 */
[-CC-:B------:R-:W-:Y:S01]  /*1e70*/  FFMA.RZ R16, R21, R19.reuse, R20.reuse ;  /* 0x0000001315107223 */ /* 0x180fe2000000c014 */
[C---:B------:R-:W-:Y:S02]  /*1e80*/  ISETP.NE.AND P3, PT, R3.reuse, RZ, PT ;  /* 0x000000ff0300720c */ /* 0x040fe40003f65270 */
[----:B------:R-:W-:Y:S02]  /*1e90*/  ISETP.NE.AND P1, PT, R3, RZ, PT ;  /* 0x000000ff0300720c */ /* 0x000fe40003f25270 */
[----:B------:R-:W-:Y:S01]  /*1ea0*/  LOP3.LUT R18, R16, 0x7fffff, RZ, 0xc0, !PT ;  /* 0x007fffff10127812 */ /* 0x000fe200078ec0ff */
[CCC-:B------:R-:W-:Y:S01]  /*1eb0*/  FFMA.RP R16, R21.reuse, R19.reuse, R20.reuse ;  /* 0x0000001315107223 */ /* 0x1c0fe20000008014 */
[----:B------:R-:W-:Y:S01]  /*1ec0*/  FFMA.RM R19, R21, R19, R20 ;  /* 0x0000001315137223 */ /* 0x000fe20000004014 */
[----:B------:R-:W-:Y:S01]  /*1ed0*/  IADD3 R21, PT, PT, R3, 0x20, RZ ;  /* 0x0000002003157810 */ /* 0x000fe20007ffe0ff */
[----:B------:R-:W-:Y:S01]  /*1ee0*/  IMAD.MOV R3, RZ, RZ, -R3 ;  /* 0x000000ffff037224 */ /* 0x000fe200078e0a03 */
[----:B------:R-:W-:-:S02]  /*1ef0*/  LOP3.LUT R18, R18, 0x800000, RZ, 0xfc, !PT ;  /* 0x0080000012127812 */ /* 0x000fc400078efcff */
[----:B------:R-:W-:Y:S02]  /*1f00*/  FSETP.NEU.FTZ.AND P0, PT, R16, R19, PT ;  /* 0x000000131000720b */ /* 0x000fe40003f1d000 */
[----:B------:R-:W-:Y:S02]  /*1f10*/  SHF.L.U32 R21, R18, R21, RZ ;  /* 0x0000001512157219 */ /* 0x000fe400000006ff */
[----:B------:R-:W-:Y:S02]  /*1f20*/  SEL R3, R3, RZ, P3 ;  /* 0x000000ff03037207 */ /* 0x000fe40001800000 */
[----:B------:R-:W-:Y:S02]  /*1f30*/  ISETP.NE.AND P1, PT, R21, RZ, P1 ;  /* 0x000000ff1500720c */ /* 0x000fe40000f25270 */
[----:B------:R-:W-:Y:S02]  /*1f40*/  SHF.R.U32.HI R3, RZ, R3, R18 ;  /* 0x00000003ff037219 */ /* 0x000fe40000011612 */
[----:B------:R-:W-:-:S02]  /*1f50*/  PLOP3.LUT P0, PT, P0, P1, PT, 0xf8, 0x8f ;  /* 0x00000000008f781c */ /* 0x000fc40000703f70 */
[----:B------:R-:W-:Y:S02]  /*1f60*/  SHF.R.U32.HI R19, RZ, 0x1, R3 ;  /* 0x00000001ff137819 */ /* 0x000fe40000011603 */
[----:B------:R-:W-:-:S04]  /*1f70*/  SEL R16, RZ, 0x1, !P0 ;  /* 0x00000001ff107807 */ /* 0x000fc80004000000 */
[----:B------:R-:W-:-:S04]  /*1f80*/  LOP3.LUT R16, R16, 0x1, R19, 0xf8, !PT ;  /* 0x0000000110107812 */ /* 0x000fc800078ef813 */
[----:B------:R-:W-:-:S05]  /*1f90*/  LOP3.LUT R16, R16, R3, RZ, 0xc0, !PT ;  /* 0x0000000310107212 */ /* 0x000fca00078ec0ff */
[----:B------:R-:W-:-:S05]  /*1fa0*/  IMAD.IADD R19, R19, 0x1, R16 ;  /* 0x0000000113137824 */ /* 0x000fca00078e0210 */
[----:B------:R-:W-:Y:S01]  /*1fb0*/  LOP3.LUT R0, R19, R0, RZ, 0xfc, !PT ;  /* 0x0000000013007212 */ /* 0x000fe200078efcff */
[----:B------:R-:W-:Y:S06]  /*1fc0*/  BRA `(.L_x_55) ;  /* 0x0000000000107947 */ /* 0x000fec0003800000 */
.L_x_54:
[----:B------:R-:W-:-:S04]  /*1fd0*/  LOP3.LUT R0, R0, 0x80000000, RZ, 0xc0, !PT ;  /* 0x8000000000007812 */ /* 0x000fc800078ec0ff */
[----:B------:R-:W-:Y:S01]  /*1fe0*/  LOP3.LUT R0, R0, 0x7f800000, RZ, 0xfc, !PT ;  /* 0x7f80000000007812 */ /* 0x000fe200078efcff */
[----:B------:R-:W-:Y:S06]  /*1ff0*/  BRA `(.L_x_55) ;  /* 0x0000000000047947 */ /* 0x000fec0003800000 */
.L_x_53:
[----:B------:R-:W-:-:S07]  /*2000*/  LEA R0, R23, R0, 0x17 ;  /* 0x0000000017007211 */ /* 0x000fce00078eb8ff */
.L_x_55:
[----:B------:R-:W-:Y:S05]  /*2010*/  BSYNC.RECONVERGENT B4 ;  /* 0x0000000000047941 */ /* 0x000fea0003800200 */
.L_x_52:
[----:B------:R-:W-:Y:S05]  /*2020*/  BRA `(.L_x_56) ;  /* 0x0000000000207947 */ /* 0x000fea0003800000 */
.L_x_51:
[----:B------:R-:W-:-:S04]  /*2030*/  LOP3.LUT R0, R3, 0x80000000, R0, 0x48, !PT ;  /* 0x8000000003007812 */ /* 0x000fc800078e4800 */
[----:B------:R-:W-:Y:S01]  /*2040*/  LOP3.LUT R0, R0, 0x7f800000, RZ, 0xfc, !PT ;  /* 0x7f80000000007812 */ /* 0x000fe200078efcff */
[----:B------:R-:W-:Y:S06]  /*2050*/  BRA `(.L_x_56) ;  /* 0x0000000000147947 */ /* 0x000fec0003800000 */
.L_x_50:
[----:B------:R-:W-:Y:S01]  /*2060*/  LOP3.LUT R0, R3, 0x80000000, R0, 0x48, !PT ;  /* 0x8000000003007812 */ /* 0x000fe200078e4800 */
[----:B------:R-:W-:Y:S06]  /*2070*/  BRA `(.L_x_56) ;  /* 0x00000000000c7947 */ /* 0x000fec0003800000 */
.L_x_49:
[----:B------:R-:W0:Y:S01]  /*2080*/  MUFU.RSQ R0, -QNAN ;  /* 0xffc0000000007908 */ /* 0x000e220000001400 */
[----:B------:R-:W-:Y:S05]  /*2090*/  BRA `(.L_x_56) ;  /* 0x0000000000047947 */ /* 0x000fea0003800000 */
.L_x_48:
[----:B------:R-:W-:-:S07]  /*20a0*/  FADD.FTZ R0, R0, R3 ;  /* 0x0000000300007221 */ /* 0x000fce0000010000 */
.L_x_56:
[----:B------:R-:W-:Y:S05]  /*20b0*/  BSYNC.RECONVERGENT B3 ;  /* 0x0000000000037941 */ /* 0x000fea0003800200 */
.L_x_46:
[----:B------:R-:W-:-:S04]  /*20c0*/  IMAD.MOV.U32 R3, RZ, RZ, 0x0 ;  /* 0x00000000ff037424 */ /* 0x000fc800078e00ff */
[----:B0-----:R-:W-:Y:S05]  /*20d0*/  RET.REL.NODEC R2 `(_Z6kernelP6SpherePhii) ;  /* 0xffffffdc02c87950 */ /* 0x001fea0003c3ffff */
.L_x_57:
[----:B------:R-:W-:-:S00]  /*20e0*/  BRA `(.L_x_57) ;  /* 0xfffffffc00fc7947 */ /* 0x000fc0000383ffff */
[----:B------:R-:W-:-:S00]  /*20f0*/  NOP ;  /* 0x0000000000007918 */ /* 0x000fc00000000000 */
        /* <DEDUP_REMOVED lines=8> */
.L_x_59:


//--------------------- .nv.global.init           --------------------------
	.section	.nv.global.init,"aw",@progbits
.nv.global.init:
	.type		$str,@object
	.size		$str,(.L_0 - $str)
$str:
        /*0000*/ 	.byte	0x69, 0x64, 0x78, 0x20, 0x69, 0x73, 0x20, 0x25, 0x64, 0x2c, 0x20, 0x78, 0x3a, 0x25, 0x64, 0x20
        /*0010*/ 	.byte	0x79, 0x3a, 0x25, 0x64, 0x0a, 0x00
.L_0:


//--------------------- .nv.shared.reserved.0     --------------------------
	.section	.nv.shared.reserved.0,"aw",@nobits
	.weak		__nv_reservedSMEM_offset_0_alias
	.size		__nv_reservedSMEM_offset_0_alias, 0, 64
	.other		__nv_reservedSMEM_offset_0_alias,@"STO_CUDA_RESERVED_SHARED STV_DEFAULT"
__nv_reservedSMEM_offset_0_alias:
	.zero		0
	.zero		64


//--------------------- .nv.constant0._Z6kernelP6SpherePhii --------------------------
	.section	.nv.constant0._Z6kernelP6SpherePhii,"a",@progbits
	.sectionflags	@""
	.align	4
.nv.constant0._Z6kernelP6SpherePhii:
	.zero		920


//--------------------- SYMBOLS --------------------------

	.type		.nv.reservedSmem.offset0,@object
	.size		.nv.reservedSmem.offset0,0x4
	.type		vprintf,@function
